//
// Generated by NVIDIA NVVM Compiler
//
// Compiler Build ID: CL-36424714
// Cuda compilation tools, release 13.0, V13.0.88
// Based on NVVM 20.0.0
//

.version 9.0
.target sm_100
.address_size 64

	// .globl	_Z22computeDistanceToStoreP10ZoningPlanP11DistanceMap

.visible .entry _Z22computeDistanceToStoreP10ZoningPlanP11DistanceMap(
	.param .u64 .ptr .align 1 _Z22computeDistanceToStoreP10ZoningPlanP11DistanceMap_param_0,
	.param .u64 .ptr .align 1 _Z22computeDistanceToStoreP10ZoningPlanP11DistanceMap_param_1
)
{
	.local .align 16 .b8 	__local_depot0[12000];
	.reg .b64 	%SP;
	.reg .b64 	%SPL;
	.reg .pred 	%p<22>;
	.reg .b32 	%r<142>;
	.reg .b64 	%rd<98>;

	mov.u64 	%SPL, __local_depot0;
	ld.param.u64 	%rd11, [_Z22computeDistanceToStoreP10ZoningPlanP11DistanceMap_param_0];
	ld.param.u64 	%rd12, [_Z22computeDistanceToStoreP10ZoningPlanP11DistanceMap_param_1];
	cvta.to.global.u64 	%rd1, %rd11;
	cvta.to.global.u64 	%rd2, %rd12;
	add.u64 	%rd3, %SPL, 0;
	mov.b64 	%rd97, 48;
$L__BB0_1:
	add.s64 	%rd14, %rd3, %rd97;
	mov.b32 	%r64, 0;
	st.local.v4.u32 	[%rd14+-48], {%r64, %r64, %r64, %r64};
	st.local.v4.u32 	[%rd14+-32], {%r64, %r64, %r64, %r64};
	st.local.v4.u32 	[%rd14+-16], {%r64, %r64, %r64, %r64};
	st.local.v4.u32 	[%rd14], {%r64, %r64, %r64, %r64};
	st.local.v4.u32 	[%rd14+16], {%r64, %r64, %r64, %r64};
	st.local.v4.u32 	[%rd14+32], {%r64, %r64, %r64, %r64};
	add.s64 	%rd97, %rd97, 96;
	setp.ne.s64 	%p1, %rd97, 12048;
	@%p1 bra 	$L__BB0_1;
	mov.u32 	%r66, %ctaid.x;
	shl.b32 	%r1, %r66, 1;
	mov.u32 	%r67, %tid.x;
	mul.lo.s32 	%r2, %r67, 5000;
	mov.b32 	%r122, 0;
	mul.wide.s32 	%rd23, %r1, 4;
	mov.u32 	%r130, %r122;
$L__BB0_3:
	add.s32 	%r5, %r122, %r2;
	mul.hi.u32 	%r68, %r5, 1374389535;
	shr.u32 	%r6, %r68, 7;
	mul.lo.s32 	%r69, %r6, 400;
	sub.s32 	%r7, %r5, %r69;
	mul.wide.u32 	%rd15, %r6, 3200;
	add.s64 	%rd16, %rd1, %rd15;
	mul.wide.u32 	%rd17, %r7, 8;
	add.s64 	%rd18, %rd16, %rd17;
	ld.global.u32 	%r70, [%rd18];
	add.s32 	%r71, %r70, -1;
	setp.ne.s32 	%p2, %r71, %r1;
	mul.wide.u32 	%rd19, %r6, 8000;
	add.s64 	%rd20, %rd2, %rd19;
	mul.wide.u32 	%rd21, %r7, 20;
	add.s64 	%rd22, %rd20, %rd21;
	add.s64 	%rd6, %rd22, %rd23;
	@%p2 bra 	$L__BB0_5;
	add.s32 	%r8, %r130, 1;
	mul.wide.s32 	%rd24, %r130, 12;
	add.s64 	%rd25, %rd3, %rd24;
	st.local.u32 	[%rd25], %r7;
	st.local.u32 	[%rd25+4], %r6;
	st.local.u32 	[%rd25+8], %r1;
	mov.b32 	%r72, 0;
	st.global.u32 	[%rd6], %r72;
	mov.u32 	%r130, %r8;
$L__BB0_5:
	add.s32 	%r73, %r5, 1;
	mul.hi.u32 	%r74, %r73, 1374389535;
	shr.u32 	%r10, %r74, 7;
	mul.lo.s32 	%r75, %r10, 400;
	sub.s32 	%r11, %r73, %r75;
	mul.wide.u32 	%rd26, %r10, 3200;
	add.s64 	%rd27, %rd1, %rd26;
	mul.wide.u32 	%rd28, %r11, 8;
	add.s64 	%rd29, %rd27, %rd28;
	ld.global.u32 	%r76, [%rd29];
	add.s32 	%r77, %r76, -1;
	setp.ne.s32 	%p3, %r77, %r1;
	@%p3 bra 	$L__BB0_7;
	add.s32 	%r12, %r130, 1;
	mul.wide.s32 	%rd30, %r130, 12;
	add.s64 	%rd31, %rd3, %rd30;
	st.local.u32 	[%rd31], %r11;
	st.local.u32 	[%rd31+4], %r10;
	st.local.u32 	[%rd31+8], %r1;
	mov.b32 	%r78, 0;
	st.global.u32 	[%rd6+20], %r78;
	mov.u32 	%r130, %r12;
$L__BB0_7:
	add.s32 	%r79, %r5, 2;
	mul.hi.u32 	%r80, %r79, 1374389535;
	shr.u32 	%r14, %r80, 7;
	mul.lo.s32 	%r81, %r14, 400;
	sub.s32 	%r15, %r79, %r81;
	mul.wide.u32 	%rd32, %r14, 3200;
	add.s64 	%rd33, %rd1, %rd32;
	mul.wide.u32 	%rd34, %r15, 8;
	add.s64 	%rd35, %rd33, %rd34;
	ld.global.u32 	%r82, [%rd35];
	add.s32 	%r83, %r82, -1;
	setp.ne.s32 	%p4, %r83, %r1;
	@%p4 bra 	$L__BB0_9;
	add.s32 	%r16, %r130, 1;
	mul.wide.s32 	%rd36, %r130, 12;
	add.s64 	%rd37, %rd3, %rd36;
	st.local.u32 	[%rd37], %r15;
	st.local.u32 	[%rd37+4], %r14;
	st.local.u32 	[%rd37+8], %r1;
	mov.b32 	%r84, 0;
	st.global.u32 	[%rd6+40], %r84;
	mov.u32 	%r130, %r16;
$L__BB0_9:
	add.s32 	%r85, %r5, 3;
	mul.hi.u32 	%r86, %r85, 1374389535;
	shr.u32 	%r18, %r86, 7;
	mul.lo.s32 	%r87, %r18, 400;
	sub.s32 	%r19, %r85, %r87;
	mul.wide.u32 	%rd38, %r18, 3200;
	add.s64 	%rd39, %rd1, %rd38;
	mul.wide.u32 	%rd40, %r19, 8;
	add.s64 	%rd41, %rd39, %rd40;
	ld.global.u32 	%r88, [%rd41];
	add.s32 	%r89, %r88, -1;
	setp.ne.s32 	%p5, %r89, %r1;
	@%p5 bra 	$L__BB0_11;
	add.s32 	%r20, %r130, 1;
	mul.wide.s32 	%rd42, %r130, 12;
	add.s64 	%rd43, %rd3, %rd42;
	st.local.u32 	[%rd43], %r19;
	st.local.u32 	[%rd43+4], %r18;
	st.local.u32 	[%rd43+8], %r1;
	mov.b32 	%r90, 0;
	st.global.u32 	[%rd6+60], %r90;
	mov.u32 	%r130, %r20;
$L__BB0_11:
	add.s32 	%r122, %r122, 4;
	setp.ne.s32 	%p6, %r122, 5000;
	@%p6 bra 	$L__BB0_3;
	add.s32 	%r23, %r1, 1;
	add.s32 	%r24, %r1, 2;
	mov.b32 	%r128, 0;
$L__BB0_13:
	add.s32 	%r27, %r128, %r2;
	mul.hi.u32 	%r92, %r27, 1374389535;
	shr.u32 	%r28, %r92, 7;
	mul.lo.s32 	%r93, %r28, 400;
	sub.s32 	%r29, %r27, %r93;
	mul.wide.u32 	%rd44, %r28, 3200;
	add.s64 	%rd45, %rd1, %rd44;
	mul.wide.u32 	%rd46, %r29, 8;
	add.s64 	%rd47, %rd45, %rd46;
	ld.global.u32 	%r94, [%rd47];
	setp.ne.s32 	%p7, %r94, %r24;
	mul.wide.u32 	%rd48, %r28, 8000;
	add.s64 	%rd49, %rd2, %rd48;
	mul.wide.u32 	%rd50, %r29, 20;
	add.s64 	%rd51, %rd49, %rd50;
	add.s64 	%rd7, %rd51, %rd23;
	@%p7 bra 	$L__BB0_15;
	add.s32 	%r30, %r130, 1;
	mul.wide.s32 	%rd53, %r130, 12;
	add.s64 	%rd54, %rd3, %rd53;
	st.local.u32 	[%rd54], %r29;
	st.local.u32 	[%rd54+4], %r28;
	st.local.u32 	[%rd54+8], %r23;
	mov.b32 	%r95, 0;
	st.global.u32 	[%rd7+4], %r95;
	mov.u32 	%r130, %r30;
$L__BB0_15:
	add.s32 	%r96, %r27, 1;
	mul.hi.u32 	%r97, %r96, 1374389535;
	shr.u32 	%r32, %r97, 7;
	mul.lo.s32 	%r98, %r32, 400;
	sub.s32 	%r33, %r96, %r98;
	mul.wide.u32 	%rd55, %r32, 3200;
	add.s64 	%rd56, %rd1, %rd55;
	mul.wide.u32 	%rd57, %r33, 8;
	add.s64 	%rd58, %rd56, %rd57;
	ld.global.u32 	%r99, [%rd58];
	setp.ne.s32 	%p8, %r99, %r24;
	@%p8 bra 	$L__BB0_17;
	add.s32 	%r34, %r130, 1;
	mul.wide.s32 	%rd59, %r130, 12;
	add.s64 	%rd60, %rd3, %rd59;
	st.local.u32 	[%rd60], %r33;
	st.local.u32 	[%rd60+4], %r32;
	st.local.u32 	[%rd60+8], %r23;
	mov.b32 	%r100, 0;
	st.global.u32 	[%rd7+24], %r100;
	mov.u32 	%r130, %r34;
$L__BB0_17:
	add.s32 	%r101, %r27, 2;
	mul.hi.u32 	%r102, %r101, 1374389535;
	shr.u32 	%r36, %r102, 7;
	mul.lo.s32 	%r103, %r36, 400;
	sub.s32 	%r37, %r101, %r103;
	mul.wide.u32 	%rd61, %r36, 3200;
	add.s64 	%rd62, %rd1, %rd61;
	mul.wide.u32 	%rd63, %r37, 8;
	add.s64 	%rd64, %rd62, %rd63;
	ld.global.u32 	%r104, [%rd64];
	setp.ne.s32 	%p9, %r104, %r24;
	@%p9 bra 	$L__BB0_19;
	add.s32 	%r38, %r130, 1;
	mul.wide.s32 	%rd65, %r130, 12;
	add.s64 	%rd66, %rd3, %rd65;
	st.local.u32 	[%rd66], %r37;
	st.local.u32 	[%rd66+4], %r36;
	st.local.u32 	[%rd66+8], %r23;
	mov.b32 	%r105, 0;
	st.global.u32 	[%rd7+44], %r105;
	mov.u32 	%r130, %r38;
$L__BB0_19:
	add.s32 	%r106, %r27, 3;
	mul.hi.u32 	%r107, %r106, 1374389535;
	shr.u32 	%r40, %r107, 7;
	mul.lo.s32 	%r108, %r40, 400;
	sub.s32 	%r41, %r106, %r108;
	mul.wide.u32 	%rd67, %r40, 3200;
	add.s64 	%rd68, %rd1, %rd67;
	mul.wide.u32 	%rd69, %r41, 8;
	add.s64 	%rd70, %rd68, %rd69;
	ld.global.u32 	%r109, [%rd70];
	setp.ne.s32 	%p10, %r109, %r24;
	@%p10 bra 	$L__BB0_21;
	add.s32 	%r42, %r130, 1;
	mul.wide.s32 	%rd71, %r130, 12;
	add.s64 	%rd72, %rd3, %rd71;
	st.local.u32 	[%rd72], %r41;
	st.local.u32 	[%rd72+4], %r40;
	st.local.u32 	[%rd72+8], %r23;
	mov.b32 	%r110, 0;
	st.global.u32 	[%rd7+64], %r110;
	mov.u32 	%r130, %r42;
$L__BB0_21:
	add.s32 	%r128, %r128, 4;
	setp.ne.s32 	%p11, %r128, 5000;
	@%p11 bra 	$L__BB0_13;
	setp.lt.s32 	%p12, %r130, 1;
	@%p12 bra 	$L__BB0_37;
	mov.b32 	%r134, 0;
$L__BB0_24:
	mov.u32 	%r45, %r134;
	add.s32 	%r134, %r45, 1;
	mul.wide.u32 	%rd73, %r45, 12;
	add.s64 	%rd74, %rd3, %rd73;
	ld.local.u32 	%r48, [%rd74];
	ld.local.u32 	%r49, [%rd74+4];
	ld.local.u32 	%r50, [%rd74+8];
	mul.wide.s32 	%rd75, %r49, 8000;
	add.s64 	%rd8, %rd2, %rd75;
	mul.wide.s32 	%rd76, %r48, 20;
	add.s64 	%rd77, %rd8, %rd76;
	mul.wide.s32 	%rd78, %r50, 4;
	add.s64 	%rd9, %rd77, %rd78;
	ld.global.u32 	%r51, [%rd9];
	setp.lt.s32 	%p13, %r49, 1;
	@%p13 bra 	$L__BB0_28;
	add.s32 	%r52, %r49, -1;
	mul.wide.u32 	%rd79, %r52, 8000;
	add.s64 	%rd80, %rd2, %rd79;
	add.s64 	%rd82, %rd80, %rd76;
	add.s64 	%rd84, %rd82, %rd78;
	add.s32 	%r112, %r51, 1;
	atom.global.min.s32 	%r113, [%rd84], %r112;
	setp.le.s32 	%p14, %r113, %r112;
	@%p14 bra 	$L__BB0_27;
	add.s32 	%r53, %r130, 1;
	mul.wide.s32 	%rd85, %r130, 12;
	add.s64 	%rd86, %rd3, %rd85;
	st.local.u32 	[%rd86], %r48;
	st.local.u32 	[%rd86+4], %r52;
	st.local.u32 	[%rd86+8], %r50;
	mov.u32 	%r130, %r53;
$L__BB0_27:
	setp.gt.u32 	%p15, %r49, 398;
	@%p15 bra 	$L__BB0_30;
$L__BB0_28:
	add.s32 	%r114, %r51, 1;
	atom.global.min.s32 	%r115, [%rd9+8000], %r114;
	setp.le.s32 	%p16, %r115, %r114;
	@%p16 bra 	$L__BB0_30;
	add.s32 	%r116, %r49, 1;
	add.s32 	%r56, %r130, 1;
	mul.wide.s32 	%rd87, %r130, 12;
	add.s64 	%rd88, %rd3, %rd87;
	st.local.u32 	[%rd88], %r48;
	st.local.u32 	[%rd88+4], %r116;
	st.local.u32 	[%rd88+8], %r50;
	mov.u32 	%r130, %r56;
$L__BB0_30:
	setp.lt.s32 	%p17, %r48, 1;
	@%p17 bra 	$L__BB0_34;
	add.s32 	%r58, %r48, -1;
	mul.wide.u32 	%rd89, %r58, 20;
	add.s64 	%rd90, %rd8, %rd89;
	add.s64 	%rd92, %rd90, %rd78;
	add.s32 	%r117, %r51, 1;
	atom.global.min.s32 	%r118, [%rd92], %r117;
	setp.le.s32 	%p18, %r118, %r117;
	@%p18 bra 	$L__BB0_33;
	add.s32 	%r59, %r130, 1;
	mul.wide.s32 	%rd93, %r130, 12;
	add.s64 	%rd94, %rd3, %rd93;
	st.local.u32 	[%rd94], %r58;
	st.local.u32 	[%rd94+4], %r49;
	st.local.u32 	[%rd94+8], %r50;
	mov.u32 	%r130, %r59;
$L__BB0_33:
	setp.gt.u32 	%p19, %r48, 398;
	@%p19 bra 	$L__BB0_36;
$L__BB0_34:
	add.s32 	%r119, %r51, 1;
	atom.global.min.s32 	%r120, [%rd9+20], %r119;
	setp.le.s32 	%p20, %r120, %r119;
	@%p20 bra 	$L__BB0_36;
	add.s32 	%r121, %r48, 1;
	add.s32 	%r62, %r130, 1;
	mul.wide.s32 	%rd95, %r130, 12;
	add.s64 	%rd96, %rd3, %rd95;
	st.local.u32 	[%rd96], %r121;
	st.local.u32 	[%rd96+4], %r49;
	st.local.u32 	[%rd96+8], %r50;
	mov.u32 	%r130, %r62;
$L__BB0_36:
	setp.lt.s32 	%p21, %r134, %r130;
	@%p21 bra 	$L__BB0_24;
$L__BB0_37:
	ret;

}
	// .globl	_Z36computeDistanceToStoreBySingleThreadP10ZoningPlanP11DistanceMap
.visible .entry _Z36computeDistanceToStoreBySingleThreadP10ZoningPlanP11DistanceMap(
	.param .u64 .ptr .align 1 _Z36computeDistanceToStoreBySingleThreadP10ZoningPlanP11DistanceMap_param_0,
	.param .u64 .ptr .align 1 _Z36computeDistanceToStoreBySingleThreadP10ZoningPlanP11DistanceMap_param_1
)
{
	.local .align 16 .b8 	__local_depot1[12000];
	.reg .b64 	%SP;
	.reg .b64 	%SPL;
	.reg .pred 	%p<57>;
	.reg .b32 	%r<402>;
	.reg .b64 	%rd<154>;

	mov.u64 	%SPL, __local_depot1;
	ld.param.u64 	%rd33, [_Z36computeDistanceToStoreBySingleThreadP10ZoningPlanP11DistanceMap_param_0];
	ld.param.u64 	%rd35, [_Z36computeDistanceToStoreBySingleThreadP10ZoningPlanP11DistanceMap_param_1];
	cvta.to.global.u64 	%rd1, %rd35;
	add.u64 	%rd2, %SPL, 0;
	mov.b64 	%rd143, 48;
$L__BB1_1:
	add.s64 	%rd37, %rd2, %rd143;
	mov.b32 	%r135, 0;
	st.local.v4.u32 	[%rd37+-48], {%r135, %r135, %r135, %r135};
	st.local.v4.u32 	[%rd37+-32], {%r135, %r135, %r135, %r135};
	st.local.v4.u32 	[%rd37+-16], {%r135, %r135, %r135, %r135};
	st.local.v4.u32 	[%rd37], {%r135, %r135, %r135, %r135};
	st.local.v4.u32 	[%rd37+16], {%r135, %r135, %r135, %r135};
	st.local.v4.u32 	[%rd37+32], {%r135, %r135, %r135, %r135};
	add.s64 	%rd143, %rd143, 96;
	setp.ne.s64 	%p1, %rd143, 12048;
	@%p1 bra 	$L__BB1_1;
	cvta.to.global.u64 	%rd38, %rd33;
	add.s64 	%rd153, %rd38, 32;
	add.s64 	%rd144, %rd1, 80;
	mov.b32 	%r340, 0;
	mov.b32 	%r339, 7;
	mov.u64 	%rd145, %rd153;
	mov.u32 	%r353, %r340;
$L__BB1_3:
	mul.hi.u32 	%r138, %r340, 1374389535;
	shr.u32 	%r139, %r138, 7;
	mul.lo.s32 	%r140, %r139, 400;
	add.s32 	%r141, %r339, -7;
	mul.hi.u32 	%r142, %r141, 1374389535;
	shr.u32 	%r4, %r142, 7;
	sub.s32 	%r143, %r339, %r140;
	add.s32 	%r5, %r143, 3;
	ld.global.u32 	%r144, [%rd145+-32];
	setp.ne.s32 	%p2, %r144, 1;
	@%p2 bra 	$L__BB1_5;
	add.s32 	%r6, %r353, 1;
	mul.wide.s32 	%rd39, %r353, 12;
	add.s64 	%rd40, %rd2, %rd39;
	add.s32 	%r145, %r5, -10;
	st.local.u32 	[%rd40], %r145;
	st.local.u32 	[%rd40+4], %r4;
	mov.b32 	%r146, 0;
	st.local.u32 	[%rd40+8], %r146;
	st.global.u32 	[%rd144+-80], %r146;
	mov.u32 	%r353, %r6;
$L__BB1_5:
	ld.global.u32 	%r147, [%rd145+-24];
	setp.ne.s32 	%p3, %r147, 1;
	@%p3 bra 	$L__BB1_7;
	add.s32 	%r148, %r5, -9;
	add.s32 	%r8, %r353, 1;
	mul.wide.s32 	%rd41, %r353, 12;
	add.s64 	%rd42, %rd2, %rd41;
	st.local.u32 	[%rd42], %r148;
	st.local.u32 	[%rd42+4], %r4;
	mov.b32 	%r149, 0;
	st.local.u32 	[%rd42+8], %r149;
	st.global.u32 	[%rd144+-60], %r149;
	mov.u32 	%r353, %r8;
$L__BB1_7:
	ld.global.u32 	%r150, [%rd145+-16];
	setp.ne.s32 	%p4, %r150, 1;
	@%p4 bra 	$L__BB1_9;
	add.s32 	%r151, %r5, -8;
	add.s32 	%r10, %r353, 1;
	mul.wide.s32 	%rd43, %r353, 12;
	add.s64 	%rd44, %rd2, %rd43;
	st.local.u32 	[%rd44], %r151;
	st.local.u32 	[%rd44+4], %r4;
	mov.b32 	%r152, 0;
	st.local.u32 	[%rd44+8], %r152;
	st.global.u32 	[%rd144+-40], %r152;
	mov.u32 	%r353, %r10;
$L__BB1_9:
	ld.global.u32 	%r153, [%rd145+-8];
	setp.ne.s32 	%p5, %r153, 1;
	@%p5 bra 	$L__BB1_11;
	add.s32 	%r154, %r5, -7;
	add.s32 	%r12, %r353, 1;
	mul.wide.s32 	%rd45, %r353, 12;
	add.s64 	%rd46, %rd2, %rd45;
	st.local.u32 	[%rd46], %r154;
	st.local.u32 	[%rd46+4], %r4;
	mov.b32 	%r155, 0;
	st.local.u32 	[%rd46+8], %r155;
	st.global.u32 	[%rd144+-20], %r155;
	mov.u32 	%r353, %r12;
$L__BB1_11:
	ld.global.u32 	%r156, [%rd145];
	setp.ne.s32 	%p6, %r156, 1;
	@%p6 bra 	$L__BB1_13;
	add.s32 	%r157, %r5, -6;
	add.s32 	%r14, %r353, 1;
	mul.wide.s32 	%rd47, %r353, 12;
	add.s64 	%rd48, %rd2, %rd47;
	st.local.u32 	[%rd48], %r157;
	st.local.u32 	[%rd48+4], %r4;
	mov.b32 	%r158, 0;
	st.local.u32 	[%rd48+8], %r158;
	st.global.u32 	[%rd144], %r158;
	mov.u32 	%r353, %r14;
$L__BB1_13:
	ld.global.u32 	%r159, [%rd145+8];
	setp.ne.s32 	%p7, %r159, 1;
	@%p7 bra 	$L__BB1_15;
	add.s32 	%r160, %r5, -5;
	add.s32 	%r16, %r353, 1;
	mul.wide.s32 	%rd49, %r353, 12;
	add.s64 	%rd50, %rd2, %rd49;
	st.local.u32 	[%rd50], %r160;
	st.local.u32 	[%rd50+4], %r4;
	mov.b32 	%r161, 0;
	st.local.u32 	[%rd50+8], %r161;
	st.global.u32 	[%rd144+20], %r161;
	mov.u32 	%r353, %r16;
$L__BB1_15:
	ld.global.u32 	%r162, [%rd145+16];
	setp.ne.s32 	%p8, %r162, 1;
	@%p8 bra 	$L__BB1_17;
	add.s32 	%r163, %r5, -4;
	add.s32 	%r18, %r353, 1;
	mul.wide.s32 	%rd51, %r353, 12;
	add.s64 	%rd52, %rd2, %rd51;
	st.local.u32 	[%rd52], %r163;
	st.local.u32 	[%rd52+4], %r4;
	mov.b32 	%r164, 0;
	st.local.u32 	[%rd52+8], %r164;
	st.global.u32 	[%rd144+40], %r164;
	mov.u32 	%r353, %r18;
$L__BB1_17:
	ld.global.u32 	%r165, [%rd145+24];
	setp.ne.s32 	%p9, %r165, 1;
	@%p9 bra 	$L__BB1_19;
	add.s32 	%r166, %r5, -3;
	add.s32 	%r20, %r353, 1;
	mul.wide.s32 	%rd53, %r353, 12;
	add.s64 	%rd54, %rd2, %rd53;
	st.local.u32 	[%rd54], %r166;
	st.local.u32 	[%rd54+4], %r4;
	mov.b32 	%r167, 0;
	st.local.u32 	[%rd54+8], %r167;
	st.global.u32 	[%rd144+60], %r167;
	mov.u32 	%r353, %r20;
$L__BB1_19:
	add.s32 	%r340, %r340, 8;
	add.s32 	%r339, %r339, 8;
	add.s64 	%rd145, %rd145, 64;
	add.s64 	%rd144, %rd144, 160;
	setp.ne.s32 	%p10, %r339, 160007;
	@%p10 bra 	$L__BB1_3;
	add.s64 	%rd146, %rd1, 84;
	mov.b32 	%r351, 0;
	mov.b32 	%r350, 7;
	mov.u64 	%rd147, %rd153;
$L__BB1_21:
	mul.hi.u32 	%r170, %r351, 1374389535;
	shr.u32 	%r171, %r170, 7;
	mul.lo.s32 	%r172, %r171, 400;
	add.s32 	%r173, %r350, -7;
	mul.hi.u32 	%r174, %r173, 1374389535;
	shr.u32 	%r27, %r174, 7;
	sub.s32 	%r175, %r350, %r172;
	add.s32 	%r28, %r175, 3;
	ld.global.u32 	%r176, [%rd147+-32];
	setp.ne.s32 	%p11, %r176, 2;
	@%p11 bra 	$L__BB1_23;
	add.s32 	%r29, %r353, 1;
	mul.wide.s32 	%rd55, %r353, 12;
	add.s64 	%rd56, %rd2, %rd55;
	add.s32 	%r177, %r28, -10;
	st.local.u32 	[%rd56], %r177;
	st.local.u32 	[%rd56+4], %r27;
	mov.b32 	%r178, 1;
	st.local.u32 	[%rd56+8], %r178;
	mov.b32 	%r179, 0;
	st.global.u32 	[%rd146+-80], %r179;
	mov.u32 	%r353, %r29;
$L__BB1_23:
	ld.global.u32 	%r180, [%rd147+-24];
	setp.ne.s32 	%p12, %r180, 2;
	@%p12 bra 	$L__BB1_25;
	add.s32 	%r181, %r28, -9;
	add.s32 	%r31, %r353, 1;
	mul.wide.s32 	%rd57, %r353, 12;
	add.s64 	%rd58, %rd2, %rd57;
	st.local.u32 	[%rd58], %r181;
	st.local.u32 	[%rd58+4], %r27;
	mov.b32 	%r182, 1;
	st.local.u32 	[%rd58+8], %r182;
	mov.b32 	%r183, 0;
	st.global.u32 	[%rd146+-60], %r183;
	mov.u32 	%r353, %r31;
$L__BB1_25:
	ld.global.u32 	%r184, [%rd147+-16];
	setp.ne.s32 	%p13, %r184, 2;
	@%p13 bra 	$L__BB1_27;
	add.s32 	%r185, %r28, -8;
	add.s32 	%r33, %r353, 1;
	mul.wide.s32 	%rd59, %r353, 12;
	add.s64 	%rd60, %rd2, %rd59;
	st.local.u32 	[%rd60], %r185;
	st.local.u32 	[%rd60+4], %r27;
	mov.b32 	%r186, 1;
	st.local.u32 	[%rd60+8], %r186;
	mov.b32 	%r187, 0;
	st.global.u32 	[%rd146+-40], %r187;
	mov.u32 	%r353, %r33;
$L__BB1_27:
	ld.global.u32 	%r188, [%rd147+-8];
	setp.ne.s32 	%p14, %r188, 2;
	@%p14 bra 	$L__BB1_29;
	add.s32 	%r189, %r28, -7;
	add.s32 	%r35, %r353, 1;
	mul.wide.s32 	%rd61, %r353, 12;
	add.s64 	%rd62, %rd2, %rd61;
	st.local.u32 	[%rd62], %r189;
	st.local.u32 	[%rd62+4], %r27;
	mov.b32 	%r190, 1;
	st.local.u32 	[%rd62+8], %r190;
	mov.b32 	%r191, 0;
	st.global.u32 	[%rd146+-20], %r191;
	mov.u32 	%r353, %r35;
$L__BB1_29:
	ld.global.u32 	%r192, [%rd147];
	setp.ne.s32 	%p15, %r192, 2;
	@%p15 bra 	$L__BB1_31;
	add.s32 	%r193, %r28, -6;
	add.s32 	%r37, %r353, 1;
	mul.wide.s32 	%rd63, %r353, 12;
	add.s64 	%rd64, %rd2, %rd63;
	st.local.u32 	[%rd64], %r193;
	st.local.u32 	[%rd64+4], %r27;
	mov.b32 	%r194, 1;
	st.local.u32 	[%rd64+8], %r194;
	mov.b32 	%r195, 0;
	st.global.u32 	[%rd146], %r195;
	mov.u32 	%r353, %r37;
$L__BB1_31:
	ld.global.u32 	%r196, [%rd147+8];
	setp.ne.s32 	%p16, %r196, 2;
	@%p16 bra 	$L__BB1_33;
	add.s32 	%r197, %r28, -5;
	add.s32 	%r39, %r353, 1;
	mul.wide.s32 	%rd65, %r353, 12;
	add.s64 	%rd66, %rd2, %rd65;
	st.local.u32 	[%rd66], %r197;
	st.local.u32 	[%rd66+4], %r27;
	mov.b32 	%r198, 1;
	st.local.u32 	[%rd66+8], %r198;
	mov.b32 	%r199, 0;
	st.global.u32 	[%rd146+20], %r199;
	mov.u32 	%r353, %r39;
$L__BB1_33:
	ld.global.u32 	%r200, [%rd147+16];
	setp.ne.s32 	%p17, %r200, 2;
	@%p17 bra 	$L__BB1_35;
	add.s32 	%r201, %r28, -4;
	add.s32 	%r41, %r353, 1;
	mul.wide.s32 	%rd67, %r353, 12;
	add.s64 	%rd68, %rd2, %rd67;
	st.local.u32 	[%rd68], %r201;
	st.local.u32 	[%rd68+4], %r27;
	mov.b32 	%r202, 1;
	st.local.u32 	[%rd68+8], %r202;
	mov.b32 	%r203, 0;
	st.global.u32 	[%rd146+40], %r203;
	mov.u32 	%r353, %r41;
$L__BB1_35:
	ld.global.u32 	%r204, [%rd147+24];
	setp.ne.s32 	%p18, %r204, 2;
	@%p18 bra 	$L__BB1_37;
	add.s32 	%r205, %r28, -3;
	add.s32 	%r43, %r353, 1;
	mul.wide.s32 	%rd69, %r353, 12;
	add.s64 	%rd70, %rd2, %rd69;
	st.local.u32 	[%rd70], %r205;
	st.local.u32 	[%rd70+4], %r27;
	mov.b32 	%r206, 1;
	st.local.u32 	[%rd70+8], %r206;
	mov.b32 	%r207, 0;
	st.global.u32 	[%rd146+60], %r207;
	mov.u32 	%r353, %r43;
$L__BB1_37:
	add.s32 	%r351, %r351, 8;
	add.s32 	%r350, %r350, 8;
	add.s64 	%rd147, %rd147, 64;
	add.s64 	%rd146, %rd146, 160;
	setp.ne.s32 	%p19, %r350, 160007;
	@%p19 bra 	$L__BB1_21;
	add.s64 	%rd148, %rd1, 88;
	mov.b32 	%r362, 0;
	mov.b32 	%r361, 7;
	mov.u64 	%rd149, %rd153;
$L__BB1_39:
	mul.hi.u32 	%r210, %r362, 1374389535;
	shr.u32 	%r211, %r210, 7;
	mul.lo.s32 	%r212, %r211, 400;
	add.s32 	%r213, %r361, -7;
	mul.hi.u32 	%r214, %r213, 1374389535;
	shr.u32 	%r50, %r214, 7;
	sub.s32 	%r215, %r361, %r212;
	add.s32 	%r51, %r215, 3;
	ld.global.u32 	%r216, [%rd149+-32];
	setp.ne.s32 	%p20, %r216, 3;
	@%p20 bra 	$L__BB1_41;
	add.s32 	%r52, %r353, 1;
	mul.wide.s32 	%rd71, %r353, 12;
	add.s64 	%rd72, %rd2, %rd71;
	add.s32 	%r217, %r51, -10;
	st.local.u32 	[%rd72], %r217;
	st.local.u32 	[%rd72+4], %r50;
	mov.b32 	%r218, 2;
	st.local.u32 	[%rd72+8], %r218;
	mov.b32 	%r219, 0;
	st.global.u32 	[%rd148+-80], %r219;
	mov.u32 	%r353, %r52;
$L__BB1_41:
	ld.global.u32 	%r220, [%rd149+-24];
	setp.ne.s32 	%p21, %r220, 3;
	@%p21 bra 	$L__BB1_43;
	add.s32 	%r221, %r51, -9;
	add.s32 	%r54, %r353, 1;
	mul.wide.s32 	%rd73, %r353, 12;
	add.s64 	%rd74, %rd2, %rd73;
	st.local.u32 	[%rd74], %r221;
	st.local.u32 	[%rd74+4], %r50;
	mov.b32 	%r222, 2;
	st.local.u32 	[%rd74+8], %r222;
	mov.b32 	%r223, 0;
	st.global.u32 	[%rd148+-60], %r223;
	mov.u32 	%r353, %r54;
$L__BB1_43:
	ld.global.u32 	%r224, [%rd149+-16];
	setp.ne.s32 	%p22, %r224, 3;
	@%p22 bra 	$L__BB1_45;
	add.s32 	%r225, %r51, -8;
	add.s32 	%r56, %r353, 1;
	mul.wide.s32 	%rd75, %r353, 12;
	add.s64 	%rd76, %rd2, %rd75;
	st.local.u32 	[%rd76], %r225;
	st.local.u32 	[%rd76+4], %r50;
	mov.b32 	%r226, 2;
	st.local.u32 	[%rd76+8], %r226;
	mov.b32 	%r227, 0;
	st.global.u32 	[%rd148+-40], %r227;
	mov.u32 	%r353, %r56;
$L__BB1_45:
	ld.global.u32 	%r228, [%rd149+-8];
	setp.ne.s32 	%p23, %r228, 3;
	@%p23 bra 	$L__BB1_47;
	add.s32 	%r229, %r51, -7;
	add.s32 	%r58, %r353, 1;
	mul.wide.s32 	%rd77, %r353, 12;
	add.s64 	%rd78, %rd2, %rd77;
	st.local.u32 	[%rd78], %r229;
	st.local.u32 	[%rd78+4], %r50;
	mov.b32 	%r230, 2;
	st.local.u32 	[%rd78+8], %r230;
	mov.b32 	%r231, 0;
	st.global.u32 	[%rd148+-20], %r231;
	mov.u32 	%r353, %r58;
$L__BB1_47:
	ld.global.u32 	%r232, [%rd149];
	setp.ne.s32 	%p24, %r232, 3;
	@%p24 bra 	$L__BB1_49;
	add.s32 	%r233, %r51, -6;
	add.s32 	%r60, %r353, 1;
	mul.wide.s32 	%rd79, %r353, 12;
	add.s64 	%rd80, %rd2, %rd79;
	st.local.u32 	[%rd80], %r233;
	st.local.u32 	[%rd80+4], %r50;
	mov.b32 	%r234, 2;
	st.local.u32 	[%rd80+8], %r234;
	mov.b32 	%r235, 0;
	st.global.u32 	[%rd148], %r235;
	mov.u32 	%r353, %r60;
$L__BB1_49:
	ld.global.u32 	%r236, [%rd149+8];
	setp.ne.s32 	%p25, %r236, 3;
	@%p25 bra 	$L__BB1_51;
	add.s32 	%r237, %r51, -5;
	add.s32 	%r62, %r353, 1;
	mul.wide.s32 	%rd81, %r353, 12;
	add.s64 	%rd82, %rd2, %rd81;
	st.local.u32 	[%rd82], %r237;
	st.local.u32 	[%rd82+4], %r50;
	mov.b32 	%r238, 2;
	st.local.u32 	[%rd82+8], %r238;
	mov.b32 	%r239, 0;
	st.global.u32 	[%rd148+20], %r239;
	mov.u32 	%r353, %r62;
$L__BB1_51:
	ld.global.u32 	%r240, [%rd149+16];
	setp.ne.s32 	%p26, %r240, 3;
	@%p26 bra 	$L__BB1_53;
	add.s32 	%r241, %r51, -4;
	add.s32 	%r64, %r353, 1;
	mul.wide.s32 	%rd83, %r353, 12;
	add.s64 	%rd84, %rd2, %rd83;
	st.local.u32 	[%rd84], %r241;
	st.local.u32 	[%rd84+4], %r50;
	mov.b32 	%r242, 2;
	st.local.u32 	[%rd84+8], %r242;
	mov.b32 	%r243, 0;
	st.global.u32 	[%rd148+40], %r243;
	mov.u32 	%r353, %r64;
$L__BB1_53:
	ld.global.u32 	%r244, [%rd149+24];
	setp.ne.s32 	%p27, %r244, 3;
	@%p27 bra 	$L__BB1_55;
	add.s32 	%r245, %r51, -3;
	add.s32 	%r66, %r353, 1;
	mul.wide.s32 	%rd85, %r353, 12;
	add.s64 	%rd86, %rd2, %rd85;
	st.local.u32 	[%rd86], %r245;
	st.local.u32 	[%rd86+4], %r50;
	mov.b32 	%r246, 2;
	st.local.u32 	[%rd86+8], %r246;
	mov.b32 	%r247, 0;
	st.global.u32 	[%rd148+60], %r247;
	mov.u32 	%r353, %r66;
$L__BB1_55:
	add.s32 	%r362, %r362, 8;
	add.s32 	%r361, %r361, 8;
	add.s64 	%rd149, %rd149, 64;
	add.s64 	%rd148, %rd148, 160;
	setp.ne.s32 	%p28, %r361, 160007;
	@%p28 bra 	$L__BB1_39;
	add.s64 	%rd150, %rd1, 92;
	mov.b32 	%r373, 0;
	mov.b32 	%r372, 7;
	mov.u64 	%rd151, %rd153;
$L__BB1_57:
	mul.hi.u32 	%r250, %r373, 1374389535;
	shr.u32 	%r251, %r250, 7;
	mul.lo.s32 	%r252, %r251, 400;
	add.s32 	%r253, %r372, -7;
	mul.hi.u32 	%r254, %r253, 1374389535;
	shr.u32 	%r73, %r254, 7;
	sub.s32 	%r255, %r372, %r252;
	add.s32 	%r74, %r255, 3;
	ld.global.u32 	%r256, [%rd151+-32];
	setp.ne.s32 	%p29, %r256, 4;
	@%p29 bra 	$L__BB1_59;
	add.s32 	%r75, %r353, 1;
	mul.wide.s32 	%rd87, %r353, 12;
	add.s64 	%rd88, %rd2, %rd87;
	add.s32 	%r257, %r74, -10;
	st.local.u32 	[%rd88], %r257;
	st.local.u32 	[%rd88+4], %r73;
	mov.b32 	%r258, 3;
	st.local.u32 	[%rd88+8], %r258;
	mov.b32 	%r259, 0;
	st.global.u32 	[%rd150+-80], %r259;
	mov.u32 	%r353, %r75;
$L__BB1_59:
	ld.global.u32 	%r260, [%rd151+-24];
	setp.ne.s32 	%p30, %r260, 4;
	@%p30 bra 	$L__BB1_61;
	add.s32 	%r261, %r74, -9;
	add.s32 	%r77, %r353, 1;
	mul.wide.s32 	%rd89, %r353, 12;
	add.s64 	%rd90, %rd2, %rd89;
	st.local.u32 	[%rd90], %r261;
	st.local.u32 	[%rd90+4], %r73;
	mov.b32 	%r262, 3;
	st.local.u32 	[%rd90+8], %r262;
	mov.b32 	%r263, 0;
	st.global.u32 	[%rd150+-60], %r263;
	mov.u32 	%r353, %r77;
$L__BB1_61:
	ld.global.u32 	%r264, [%rd151+-16];
	setp.ne.s32 	%p31, %r264, 4;
	@%p31 bra 	$L__BB1_63;
	add.s32 	%r265, %r74, -8;
	add.s32 	%r79, %r353, 1;
	mul.wide.s32 	%rd91, %r353, 12;
	add.s64 	%rd92, %rd2, %rd91;
	st.local.u32 	[%rd92], %r265;
	st.local.u32 	[%rd92+4], %r73;
	mov.b32 	%r266, 3;
	st.local.u32 	[%rd92+8], %r266;
	mov.b32 	%r267, 0;
	st.global.u32 	[%rd150+-40], %r267;
	mov.u32 	%r353, %r79;
$L__BB1_63:
	ld.global.u32 	%r268, [%rd151+-8];
	setp.ne.s32 	%p32, %r268, 4;
	@%p32 bra 	$L__BB1_65;
	add.s32 	%r269, %r74, -7;
	add.s32 	%r81, %r353, 1;
	mul.wide.s32 	%rd93, %r353, 12;
	add.s64 	%rd94, %rd2, %rd93;
	st.local.u32 	[%rd94], %r269;
	st.local.u32 	[%rd94+4], %r73;
	mov.b32 	%r270, 3;
	st.local.u32 	[%rd94+8], %r270;
	mov.b32 	%r271, 0;
	st.global.u32 	[%rd150+-20], %r271;
	mov.u32 	%r353, %r81;
$L__BB1_65:
	ld.global.u32 	%r272, [%rd151];
	setp.ne.s32 	%p33, %r272, 4;
	@%p33 bra 	$L__BB1_67;
	add.s32 	%r273, %r74, -6;
	add.s32 	%r83, %r353, 1;
	mul.wide.s32 	%rd95, %r353, 12;
	add.s64 	%rd96, %rd2, %rd95;
	st.local.u32 	[%rd96], %r273;
	st.local.u32 	[%rd96+4], %r73;
	mov.b32 	%r274, 3;
	st.local.u32 	[%rd96+8], %r274;
	mov.b32 	%r275, 0;
	st.global.u32 	[%rd150], %r275;
	mov.u32 	%r353, %r83;
$L__BB1_67:
	ld.global.u32 	%r276, [%rd151+8];
	setp.ne.s32 	%p34, %r276, 4;
	@%p34 bra 	$L__BB1_69;
	add.s32 	%r277, %r74, -5;
	add.s32 	%r85, %r353, 1;
	mul.wide.s32 	%rd97, %r353, 12;
	add.s64 	%rd98, %rd2, %rd97;
	st.local.u32 	[%rd98], %r277;
	st.local.u32 	[%rd98+4], %r73;
	mov.b32 	%r278, 3;
	st.local.u32 	[%rd98+8], %r278;
	mov.b32 	%r279, 0;
	st.global.u32 	[%rd150+20], %r279;
	mov.u32 	%r353, %r85;
$L__BB1_69:
	ld.global.u32 	%r280, [%rd151+16];
	setp.ne.s32 	%p35, %r280, 4;
	@%p35 bra 	$L__BB1_71;
	add.s32 	%r281, %r74, -4;
	add.s32 	%r87, %r353, 1;
	mul.wide.s32 	%rd99, %r353, 12;
	add.s64 	%rd100, %rd2, %rd99;
	st.local.u32 	[%rd100], %r281;
	st.local.u32 	[%rd100+4], %r73;
	mov.b32 	%r282, 3;
	st.local.u32 	[%rd100+8], %r282;
	mov.b32 	%r283, 0;
	st.global.u32 	[%rd150+40], %r283;
	mov.u32 	%r353, %r87;
$L__BB1_71:
	ld.global.u32 	%r284, [%rd151+24];
	setp.ne.s32 	%p36, %r284, 4;
	@%p36 bra 	$L__BB1_73;
	add.s32 	%r285, %r74, -3;
	add.s32 	%r89, %r353, 1;
	mul.wide.s32 	%rd101, %r353, 12;
	add.s64 	%rd102, %rd2, %rd101;
	st.local.u32 	[%rd102], %r285;
	st.local.u32 	[%rd102+4], %r73;
	mov.b32 	%r286, 3;
	st.local.u32 	[%rd102+8], %r286;
	mov.b32 	%r287, 0;
	st.global.u32 	[%rd150+60], %r287;
	mov.u32 	%r353, %r89;
$L__BB1_73:
	add.s32 	%r373, %r373, 8;
	add.s32 	%r372, %r372, 8;
	add.s64 	%rd151, %rd151, 64;
	add.s64 	%rd150, %rd150, 160;
	setp.ne.s32 	%p37, %r372, 160007;
	@%p37 bra 	$L__BB1_57;
	add.s64 	%rd152, %rd1, 96;
	mov.b32 	%r384, 0;
	mov.b32 	%r383, 7;
$L__BB1_75:
	mul.hi.u32 	%r290, %r384, 1374389535;
	shr.u32 	%r291, %r290, 7;
	mul.lo.s32 	%r292, %r291, 400;
	add.s32 	%r293, %r383, -7;
	mul.hi.u32 	%r294, %r293, 1374389535;
	shr.u32 	%r96, %r294, 7;
	sub.s32 	%r295, %r383, %r292;
	add.s32 	%r97, %r295, 3;
	ld.global.u32 	%r296, [%rd153+-32];
	setp.ne.s32 	%p38, %r296, 5;
	@%p38 bra 	$L__BB1_77;
	add.s32 	%r98, %r353, 1;
	mul.wide.s32 	%rd103, %r353, 12;
	add.s64 	%rd104, %rd2, %rd103;
	add.s32 	%r297, %r97, -10;
	st.local.u32 	[%rd104], %r297;
	st.local.u32 	[%rd104+4], %r96;
	mov.b32 	%r298, 4;
	st.local.u32 	[%rd104+8], %r298;
	mov.b32 	%r299, 0;
	st.global.u32 	[%rd152+-80], %r299;
	mov.u32 	%r353, %r98;
$L__BB1_77:
	ld.global.u32 	%r300, [%rd153+-24];
	setp.ne.s32 	%p39, %r300, 5;
	@%p39 bra 	$L__BB1_79;
	add.s32 	%r301, %r97, -9;
	add.s32 	%r100, %r353, 1;
	mul.wide.s32 	%rd105, %r353, 12;
	add.s64 	%rd106, %rd2, %rd105;
	st.local.u32 	[%rd106], %r301;
	st.local.u32 	[%rd106+4], %r96;
	mov.b32 	%r302, 4;
	st.local.u32 	[%rd106+8], %r302;
	mov.b32 	%r303, 0;
	st.global.u32 	[%rd152+-60], %r303;
	mov.u32 	%r353, %r100;
$L__BB1_79:
	ld.global.u32 	%r304, [%rd153+-16];
	setp.ne.s32 	%p40, %r304, 5;
	@%p40 bra 	$L__BB1_81;
	add.s32 	%r305, %r97, -8;
	add.s32 	%r102, %r353, 1;
	mul.wide.s32 	%rd107, %r353, 12;
	add.s64 	%rd108, %rd2, %rd107;
	st.local.u32 	[%rd108], %r305;
	st.local.u32 	[%rd108+4], %r96;
	mov.b32 	%r306, 4;
	st.local.u32 	[%rd108+8], %r306;
	mov.b32 	%r307, 0;
	st.global.u32 	[%rd152+-40], %r307;
	mov.u32 	%r353, %r102;
$L__BB1_81:
	ld.global.u32 	%r308, [%rd153+-8];
	setp.ne.s32 	%p41, %r308, 5;
	@%p41 bra 	$L__BB1_83;
	add.s32 	%r309, %r97, -7;
	add.s32 	%r104, %r353, 1;
	mul.wide.s32 	%rd109, %r353, 12;
	add.s64 	%rd110, %rd2, %rd109;
	st.local.u32 	[%rd110], %r309;
	st.local.u32 	[%rd110+4], %r96;
	mov.b32 	%r310, 4;
	st.local.u32 	[%rd110+8], %r310;
	mov.b32 	%r311, 0;
	st.global.u32 	[%rd152+-20], %r311;
	mov.u32 	%r353, %r104;
$L__BB1_83:
	ld.global.u32 	%r312, [%rd153];
	setp.ne.s32 	%p42, %r312, 5;
	@%p42 bra 	$L__BB1_85;
	add.s32 	%r313, %r97, -6;
	add.s32 	%r106, %r353, 1;
	mul.wide.s32 	%rd111, %r353, 12;
	add.s64 	%rd112, %rd2, %rd111;
	st.local.u32 	[%rd112], %r313;
	st.local.u32 	[%rd112+4], %r96;
	mov.b32 	%r314, 4;
	st.local.u32 	[%rd112+8], %r314;
	mov.b32 	%r315, 0;
	st.global.u32 	[%rd152], %r315;
	mov.u32 	%r353, %r106;
$L__BB1_85:
	ld.global.u32 	%r316, [%rd153+8];
	setp.ne.s32 	%p43, %r316, 5;
	@%p43 bra 	$L__BB1_87;
	add.s32 	%r317, %r97, -5;
	add.s32 	%r108, %r353, 1;
	mul.wide.s32 	%rd113, %r353, 12;
	add.s64 	%rd114, %rd2, %rd113;
	st.local.u32 	[%rd114], %r317;
	st.local.u32 	[%rd114+4], %r96;
	mov.b32 	%r318, 4;
	st.local.u32 	[%rd114+8], %r318;
	mov.b32 	%r319, 0;
	st.global.u32 	[%rd152+20], %r319;
	mov.u32 	%r353, %r108;
$L__BB1_87:
	ld.global.u32 	%r320, [%rd153+16];
	setp.ne.s32 	%p44, %r320, 5;
	@%p44 bra 	$L__BB1_89;
	add.s32 	%r321, %r97, -4;
	add.s32 	%r110, %r353, 1;
	mul.wide.s32 	%rd115, %r353, 12;
	add.s64 	%rd116, %rd2, %rd115;
	st.local.u32 	[%rd116], %r321;
	st.local.u32 	[%rd116+4], %r96;
	mov.b32 	%r322, 4;
	st.local.u32 	[%rd116+8], %r322;
	mov.b32 	%r323, 0;
	st.global.u32 	[%rd152+40], %r323;
	mov.u32 	%r353, %r110;
$L__BB1_89:
	ld.global.u32 	%r324, [%rd153+24];
	setp.ne.s32 	%p45, %r324, 5;
	@%p45 bra 	$L__BB1_91;
	add.s32 	%r325, %r97, -3;
	add.s32 	%r112, %r353, 1;
	mul.wide.s32 	%rd117, %r353, 12;
	add.s64 	%rd118, %rd2, %rd117;
	st.local.u32 	[%rd118], %r325;
	st.local.u32 	[%rd118+4], %r96;
	mov.b32 	%r326, 4;
	st.local.u32 	[%rd118+8], %r326;
	mov.b32 	%r327, 0;
	st.global.u32 	[%rd152+60], %r327;
	mov.u32 	%r353, %r112;
$L__BB1_91:
	add.s32 	%r384, %r384, 8;
	add.s32 	%r383, %r383, 8;
	add.s64 	%rd153, %rd153, 64;
	add.s64 	%rd152, %rd152, 160;
	setp.ne.s32 	%p46, %r383, 160007;
	@%p46 bra 	$L__BB1_75;
	setp.lt.s32 	%p47, %r353, 1;
	@%p47 bra 	$L__BB1_107;
	mov.b32 	%r394, 0;
$L__BB1_94:
	mov.u32 	%r116, %r394;
	add.s32 	%r394, %r116, 1;
	mul.wide.u32 	%rd119, %r116, 12;
	add.s64 	%rd120, %rd2, %rd119;
	ld.local.u32 	%r119, [%rd120];
	ld.local.u32 	%r120, [%rd120+4];
	ld.local.u32 	%r121, [%rd120+8];
	mul.wide.s32 	%rd121, %r120, 8000;
	add.s64 	%rd31, %rd1, %rd121;
	mul.wide.s32 	%rd122, %r119, 20;
	add.s64 	%rd123, %rd31, %rd122;
	mul.wide.s32 	%rd124, %r121, 4;
	add.s64 	%rd32, %rd123, %rd124;
	ld.global.u32 	%r122, [%rd32];
	setp.lt.s32 	%p48, %r120, 1;
	@%p48 bra 	$L__BB1_98;
	add.s32 	%r123, %r120, -1;
	mul.wide.u32 	%rd125, %r123, 8000;
	add.s64 	%rd126, %rd1, %rd125;
	add.s64 	%rd128, %rd126, %rd122;
	add.s64 	%rd130, %rd128, %rd124;
	add.s32 	%r329, %r122, 1;
	atom.global.min.s32 	%r330, [%rd130], %r329;
	setp.le.s32 	%p49, %r330, %r329;
	@%p49 bra 	$L__BB1_97;
	add.s32 	%r124, %r353, 1;
	mul.wide.s32 	%rd131, %r353, 12;
	add.s64 	%rd132, %rd2, %rd131;
	st.local.u32 	[%rd132], %r119;
	st.local.u32 	[%rd132+4], %r123;
	st.local.u32 	[%rd132+8], %r121;
	mov.u32 	%r353, %r124;
$L__BB1_97:
	setp.gt.u32 	%p50, %r120, 398;
	@%p50 bra 	$L__BB1_100;
$L__BB1_98:
	add.s32 	%r331, %r122, 1;
	atom.global.min.s32 	%r332, [%rd32+8000], %r331;
	setp.le.s32 	%p51, %r332, %r331;
	@%p51 bra 	$L__BB1_100;
	add.s32 	%r333, %r120, 1;
	add.s32 	%r127, %r353, 1;
	mul.wide.s32 	%rd133, %r353, 12;
	add.s64 	%rd134, %rd2, %rd133;
	st.local.u32 	[%rd134], %r119;
	st.local.u32 	[%rd134+4], %r333;
	st.local.u32 	[%rd134+8], %r121;
	mov.u32 	%r353, %r127;
$L__BB1_100:
	setp.lt.s32 	%p52, %r119, 1;
	@%p52 bra 	$L__BB1_104;
	add.s32 	%r129, %r119, -1;
	mul.wide.u32 	%rd135, %r129, 20;
	add.s64 	%rd136, %rd31, %rd135;
	add.s64 	%rd138, %rd136, %rd124;
	add.s32 	%r334, %r122, 1;
	atom.global.min.s32 	%r335, [%rd138], %r334;
	setp.le.s32 	%p53, %r335, %r334;
	@%p53 bra 	$L__BB1_103;
	add.s32 	%r130, %r353, 1;
	mul.wide.s32 	%rd139, %r353, 12;
	add.s64 	%rd140, %rd2, %rd139;
	st.local.u32 	[%rd140], %r129;
	st.local.u32 	[%rd140+4], %r120;
	st.local.u32 	[%rd140+8], %r121;
	mov.u32 	%r353, %r130;
$L__BB1_103:
	setp.gt.u32 	%p54, %r119, 398;
	@%p54 bra 	$L__BB1_106;
$L__BB1_104:
	add.s32 	%r336, %r122, 1;
	atom.global.min.s32 	%r337, [%rd32+20], %r336;
	setp.le.s32 	%p55, %r337, %r336;
	@%p55 bra 	$L__BB1_106;
	add.s32 	%r338, %r119, 1;
	add.s32 	%r133, %r353, 1;
	mul.wide.s32 	%rd141, %r353, 12;
	add.s64 	%rd142, %rd2, %rd141;
	st.local.u32 	[%rd142], %r338;
	st.local.u32 	[%rd142+4], %r120;
	st.local.u32 	[%rd142+8], %r121;
	mov.u32 	%r353, %r133;
$L__BB1_106:
	setp.lt.s32 	%p56, %r394, %r353;
	@%p56 bra 	$L__BB1_94;
$L__BB1_107:
	ret;

}


// ===== COMPILED SASS (sm_100) =====

	.target	sm_100

	.elftype	@"ET_EXEC"


//--------------------- .note.nv.tkinfo           --------------------------
	.section	.note.nv.tkinfo,"",@"SHT_NOTE"
	.sectionflags	@"SHF_NOTE_NV_TKINFO"
	.tkinfo
        /*0018*/ 	.word	0x00000002
        /*0030*/ 	.string	""
        /*0030*/ 	.string	"ptxas"
        /*0030*/ 	.string	"Cuda compilation tools, release 13.0, V13.0.88"
        /*0030*/ 	.string	"Build cuda_13.0.r13.0/compiler.36424714_0"
        /*0030*/ 	.string	"-arch sm_100 -m 64 "



//--------------------- .note.nv.cuinfo           --------------------------
	.section	.note.nv.cuinfo,"",@"SHT_NOTE"
	.sectionflags	@"SHF_NOTE_NV_CUINFO"
        /*0018*/ 	.short	0x0002
        /*001a*/ 	.short	0x0064
        /*001c*/ 	.short	0x0082
	.zero		2


//--------------------- .nv.info                  --------------------------
	.section	.nv.info,"",@"SHT_CUDA_INFO"
	.align	4


	//----- nvinfo : EIATTR_REGCOUNT
	.align		4
        /*0000*/ 	.byte	0x04, 0x2f
        /*0002*/ 	.short	(.L_1 - .L_0)
	.align		4
.L_0:
        /*0004*/ 	.word	index@(_Z22computeDistanceToStoreP10ZoningPlanP11DistanceMap)
        /*0008*/ 	.word	0x00000020


	//----- nvinfo : EIATTR_FRAME_SIZE
	.align		4
.L_1:
        /*000c*/ 	.byte	0x04, 0x11
        /*000e*/ 	.short	(.L_3 - .L_2)
	.align		4
.L_2:
        /*0010*/ 	.word	index@(_Z22computeDistanceToStoreP10ZoningPlanP11DistanceMap)
        /*0014*/ 	.word	0x00002ee0


	//----- nvinfo : EIATTR_REGCOUNT
	.align		4
.L_3:
        /*0018*/ 	.byte	0x04, 0x2f
        /*001a*/ 	.short	(.L_5 - .L_4)
	.align		4
.L_4:
        /*001c*/ 	.word	index@(_Z36computeDistanceToStoreBySingleThreadP10ZoningPlanP11DistanceMap)
        /*0020*/ 	.word	0x0000001a


	//----- nvinfo : EIATTR_FRAME_SIZE
	.align		4
.L_5:
        /*0024*/ 	.byte	0x04, 0x11
        /*0026*/ 	.short	(.L_7 - .L_6)
	.align		4
.L_6:
        /*0028*/ 	.word	index@(_Z36computeDistanceToStoreBySingleThreadP10ZoningPlanP11DistanceMap)
        /*002c*/ 	.word	0x00002ee0


	//----- nvinfo : EIATTR_MIN_STACK_SIZE
	.align		4
.L_7:
        /*0030*/ 	.byte	0x04, 0x12
        /*0032*/ 	.short	(.L_9 - .L_8)
	.align		4
.L_8:
        /*0034*/ 	.word	index@(_Z36computeDistanceToStoreBySingleThreadP10ZoningPlanP11DistanceMap)
        /*0038*/ 	.word	0x00002ee0


	//----- nvinfo : EIATTR_MIN_STACK_SIZE
	.align		4
.L_9:
        /*003c*/ 	.byte	0x04, 0x12
        /*003e*/ 	.short	(.L_11 - .L_10)
	.align		4
.L_10:
        /*0040*/ 	.word	index@(_Z22computeDistanceToStoreP10ZoningPlanP11DistanceMap)
        /*0044*/ 	.word	0x00002ee0
.L_11:


//--------------------- .nv.compat                --------------------------
	.section	.nv.compat,"",@"SHT_CUDA_COMPAT_INFO"
	.align	4
        /*0000*/ 	.byte	0x02, 0x09, 0x00, 0x00, 0x02, 0x02, 0x01, 0x00, 0x02, 0x05, 0x05, 0x00, 0x03, 0x07, 0x01, 0x01
        /*0010*/ 	.byte	0x02, 0x03, 0x00, 0x00, 0x02, 0x06, 0x01, 0x00, 0x04, 0x0b, 0x08, 0x00, 0x09, 0x00, 0x00, 0x00
        /*0020*/ 	.byte	0x00, 0x00, 0x00, 0x00


//--------------------- .nv.info._Z36computeDistanceToStoreBySingleThreadP10ZoningPlanP11DistanceMap --------------------------
	.section	.nv.info._Z36computeDistanceToStoreBySingleThreadP10ZoningPlanP11DistanceMap,"",@"SHT_CUDA_INFO"
	.sectionflags	@""
	.align	4


	//----- nvinfo : EIATTR_CUDA_API_VERSION
	.align		4
        /*0000*/ 	.byte	0x04, 0x37
        /*0002*/ 	.short	(.L_13 - .L_12)
.L_12:
        /*0004*/ 	.word	0x00000082


	//----- nvinfo : EIATTR_KPARAM_INFO
	.align		4
.L_13:
        /*0008*/ 	.byte	0x04, 0x17
        /*000a*/ 	.short	(.L_15 - .L_14)
.L_14:
        /*000c*/ 	.word	0x00000000
        /*0010*/ 	.short	0x0001
        /*0012*/ 	.short	0x0008
        /*0014*/ 	.byte	0x00, 0xf5, 0x21, 0x00


	//----- nvinfo : EIATTR_KPARAM_INFO
	.align		4
.L_15:
        /*0018*/ 	.byte	0x04, 0x17
        /*001a*/ 	.short	(.L_17 - .L_16)
.L_16:
        /*001c*/ 	.word	0x00000000
        /*0020*/ 	.short	0x0000
        /*0022*/ 	.short	0x0000
        /*0024*/ 	.byte	0x00, 0xf5, 0x21, 0x00


	//----- nvinfo : EIATTR_SPARSE_MMA_MASK
	.align		4
.L_17:
        /*0028*/ 	.byte	0x03, 0x50
        /*002a*/ 	.short	0x0000


	//----- nvinfo : EIATTR_MAXREG_COUNT
	.align		4
        /*002c*/ 	.byte	0x03, 0x1b
        /*002e*/ 	.short	0x00ff


	//----- nvinfo : EIATTR_MERCURY_ISA_VERSION
	.align		4
        /*0030*/ 	.byte	0x03, 0x5f
        /*0032*/ 	.short	0x0101


	//----- nvinfo : EIATTR_VRC_CTA_INIT_COUNT
	.align		4
        /*0034*/ 	.byte	0x02, 0x4a
	.zero		1
	.zero		1


	//----- nvinfo : EIATTR_EXIT_INSTR_OFFSETS
	.align		4
        /*0038*/ 	.byte	0x04, 0x1c
        /*003a*/ 	.short	(.L_19 - .L_18)


	//   ....[0]....
.L_18:
        /*003c*/ 	.word	0x00002c70


	//   ....[1]....
        /*0040*/ 	.word	0x00003130


	//----- nvinfo : EIATTR_CRS_STACK_SIZE
	.align		4
.L_19:
        /*0044*/ 	.byte	0x04, 0x1e
        /*0046*/ 	.short	(.L_21 - .L_20)
.L_20:
        /*0048*/ 	.word	0x00000000


	//----- nvinfo : EIATTR_CBANK_PARAM_SIZE
	.align		4
.L_21:
        /*004c*/ 	.byte	0x03, 0x19
        /*004e*/ 	.short	0x0010


	//----- nvinfo : EIATTR_PARAM_CBANK
	.align		4
        /*0050*/ 	.byte	0x04, 0x0a
        /*0052*/ 	.short	(.L_23 - .L_22)
	.align		4
.L_22:
        /*0054*/ 	.word	index@(.nv.constant0._Z36computeDistanceToStoreBySingleThreadP10ZoningPlanP11DistanceMap)
        /*0058*/ 	.short	0x0380
        /*005a*/ 	.short	0x0010


	//----- nvinfo : EIATTR_SW_WAR
	.align		4
.L_23:
        /*005c*/ 	.byte	0x04, 0x36
        /*005e*/ 	.short	(.L_25 - .L_24)
.L_24:
        /*0060*/ 	.word	0x00000008
.L_25:


//--------------------- .nv.info._Z22computeDistanceToStoreP10ZoningPlanP11DistanceMap --------------------------
	.section	.nv.info._Z22computeDistanceToStoreP10ZoningPlanP11DistanceMap,"",@"SHT_CUDA_INFO"
	.sectionflags	@""
	.align	4


	//----- nvinfo : EIATTR_CUDA_API_VERSION
	.align		4
        /*0000*/ 	.byte	0x04, 0x37
        /*0002*/ 	.short	(.L_27 - .L_26)
.L_26:
        /*0004*/ 	.word	0x00000082


	//----- nvinfo : EIATTR_KPARAM_INFO
	.align		4
.L_27:
        /*0008*/ 	.byte	0x04, 0x17
        /*000a*/ 	.short	(.L_29 - .L_28)
.L_28:
        /*000c*/ 	.word	0x00000000
        /*0010*/ 	.short	0x0001
        /*0012*/ 	.short	0x0008
        /*0014*/ 	.byte	0x00, 0xf5, 0x21, 0x00


	//----- nvinfo : EIATTR_KPARAM_INFO
	.align		4
.L_29:
        /*0018*/ 	.byte	0x04, 0x17
        /*001a*/ 	.short	(.L_31 - .L_30)
.L_30:
        /*001c*/ 	.word	0x00000000
        /*0020*/ 	.short	0x0000
        /*0022*/ 	.short	0x0000
        /*0024*/ 	.byte	0x00, 0xf5, 0x21, 0x00


	//----- nvinfo : EIATTR_SPARSE_MMA_MASK
	.align		4
.L_31:
        /*0028*/ 	.byte	0x03, 0x50
        /*002a*/ 	.short	0x0000


	//----- nvinfo : EIATTR_MAXREG_COUNT
	.align		4
        /*002c*/ 	.byte	0x03, 0x1b
        /*002e*/ 	.short	0x00ff


	//----- nvinfo : EIATTR_MERCURY_ISA_VERSION
	.align		4
        /*0030*/ 	.byte	0x03, 0x5f
        /*0032*/ 	.short	0x0101


	//----- nvinfo : EIATTR_VRC_CTA_INIT_COUNT
	.align		4
        /*0034*/ 	.byte	0x02, 0x4a
	.zero		1
	.zero		1


	//----- nvinfo : EIATTR_EXIT_INSTR_OFFSETS
	.align		4
        /*0038*/ 	.byte	0x04, 0x1c
        /*003a*/ 	.short	(.L_33 - .L_32)


	//   ....[0]....
.L_32:
        /*003c*/ 	.word	0x00001360


	//   ....[1]....
        /*0040*/ 	.word	0x00001820


	//----- nvinfo : EIATTR_CRS_STACK_SIZE
	.align		4
.L_33:
        /*0044*/ 	.byte	0x04, 0x1e
        /*0046*/ 	.short	(.L_35 - .L_34)
.L_34:
        /*0048*/ 	.word	0x00000000


	//----- nvinfo : EIATTR_CBANK_PARAM_SIZE
	.align		4
.L_35:
        /*004c*/ 	.byte	0x03, 0x19
        /*004e*/ 	.short	0x0010


	//----- nvinfo : EIATTR_PARAM_CBANK
	.align		4
        /*0050*/ 	.byte	0x04, 0x0a
        /*0052*/ 	.short	(.L_37 - .L_36)
	.align		4
.L_36:
        /*0054*/ 	.word	index@(.nv.constant0._Z22computeDistanceToStoreP10ZoningPlanP11DistanceMap)
        /*0058*/ 	.short	0x0380
        /*005a*/ 	.short	0x0010


	//----- nvinfo : EIATTR_SW_WAR
	.align		4
.L_37:
        /*005c*/ 	.byte	0x04, 0x36
        /*005e*/ 	.short	(.L_39 - .L_38)
.L_38:
        /*0060*/ 	.word	0x00000008
.L_39:


//--------------------- .nv.callgraph             --------------------------
	.section	.nv.callgraph,"",@"SHT_CUDA_CALLGRAPH"
	.align	4
	.sectionentsize	8
	.align		4
        /*0000*/ 	.word	0x00000000
	.align		4
        /*0004*/ 	.word	0xffffffff
	.align		4
        /*0008*/ 	.word	0x00000000
	.align		4
        /*000c*/ 	.word	0xfffffffe
	.align		4
        /*0010*/ 	.word	0x00000000
	.align		4
        /*0014*/ 	.word	0xfffffffd
	.align		4
        /*0018*/ 	.word	0x00000000
	.align		4
        /*001c*/ 	.word	0xfffffffc


//--------------------- .text._Z36computeDistanceToStoreBySingleThreadP10ZoningPlanP11DistanceMap --------------------------
	.section	.text._Z36computeDistanceToStoreBySingleThreadP10ZoningPlanP11DistanceMap,"ax",@progbits
	.align	128
        .global         _Z36computeDistanceToStoreBySingleThreadP10ZoningPlanP11DistanceMap
        .type           _Z36computeDistanceToStoreBySingleThreadP10ZoningPlanP11DistanceMap,@function
        .size           _Z36computeDistanceToStoreBySingleThreadP10ZoningPlanP11DistanceMap,(.L_x_33 - _Z36computeDistanceToStoreBySingleThreadP10ZoningPlanP11DistanceMap)
        .other          _Z36computeDistanceToStoreBySingleThreadP10ZoningPlanP11DistanceMap,@"STO_CUDA_ENTRY STV_DEFAULT"
_Z36computeDistanceToStoreBySingleThreadP10ZoningPlanP11DistanceMap:
.text._Z36computeDistanceToStoreBySingleThreadP10ZoningPlanP11DistanceMap:
[----:B------:R-:W0:Y:S01]  /*0000*/  LDC R1, c[0x0][0x37c] ;  /* 0x0000df00ff017b82 */ /* 0x000e220000000800 */
[----:B------:R-:W-:Y:S02]  /*0010*/  HFMA2 R3, -RZ, RZ, 0, 0 ;  /* 0x00000000ff037431 */ /* 0x000fe400000001ff */
[----:B0-----:R-:W-:Y:S02]  /*0020*/  VIADD R1, R1, 0xffffd120 ;  /* 0xffffd12001017836 */ /* 0x001fe40000000000 */
[----:B------:R-:W-:-:S07]  /*0030*/  IMAD.MOV.U32 R0, RZ, RZ, 0x30 ;  /* 0x00000030ff007424 */ /* 0x000fce00078e00ff */
.L_x_0:
[----:B0-----:R-:W-:Y:S01]  /*0040*/  IMAD.IADD R2, R1, 0x1, R0 ;  /* 0x0000000101027824 */ /* 0x001fe200078e0200 */
[----:B------:R-:W-:-:S04]  /*0050*/  IADD3 R0, P0, PT, R0, 0x960, RZ ;  /* 0x0000096000007810 */ /* 0x000fc80007f1e0ff */
[----:B------:R0:W-:Y:S01]  /*0060*/  STL.128 [R2+-0x30], RZ ;  /* 0xffffd0ff02007387 */ /* 0x0001e20000100c00 */
[----:B------:R-:W-:Y:S01]  /*0070*/  IMAD.X R3, RZ, RZ, R3, P0 ;  /* 0x000000ffff037224 */ /* 0x000fe200000e0603 */
[----:B------:R-:W-:Y:S02]  /*0080*/  ISETP.NE.U32.AND P0, PT, R0, 0x2f10, PT ;  /* 0x00002f100000780c */ /* 0x000fe40003f05070 */
[----:B------:R0:W-:Y:S02]  /*0090*/  STL.128 [R2+-0x20], RZ ;  /* 0xffffe0ff02007387 */ /* 0x0001e40000100c00 */
[----:B------:R-:W-:Y:S02]  /*00a0*/  ISETP.NE.AND.EX P0, PT, R3, RZ, PT, P0 ;  /* 0x000000ff0300720c */ /* 0x000fe40003f05300 */
[----:B------:R0:W-:Y:S04]  /*00b0*/  STL.128 [R2+-0x10], RZ ;  /* 0xfffff0ff02007387 */ /* 0x0001e80000100c00 */
[----:B------:R0:W-:Y:S04]  /*00c0*/  STL.128 [R2], RZ ;  /* 0x000000ff02007387 */ /* 0x0001e80000100c00 */
[----:B------:R0:W-:Y:S04]  /*00d0*/  STL.128 [R2+0x10], RZ ;  /* 0x000010ff02007387 */ /* 0x0001e80000100c00 */
        /* <DEDUP_REMOVED lines=144> */
[----:B------:R0:W-:Y:S01]  /*09e0*/  STL.128 [R2+0x920], RZ ;  /* 0x000920ff02007387 */ /* 0x0001e20000100c00 */
[----:B------:R-:W-:Y:S05]  /*09f0*/  @P0 BRA `(.L_x_0) ;  /* 0xfffffff400900947 */ /* 0x000fea000383ffff */
[----:B------:R-:W1:Y:S01]  /*0a00*/  LDCU.128 UR8, c[0x0][0x380] ;  /* 0x00007000ff0877ac */ /* 0x000e620008000c00 */
[----:B------:R-:W-:Y:S01]  /*0a10*/  MOV R8, RZ ;  /* 0x000000ff00087202 */ /* 0x000fe20000000f00 */
[----:B------:R-:W-:Y:S02]  /*0a20*/  IMAD.MOV.U32 R9, RZ, RZ, 0x7 ;  /* 0x00000007ff097424 */ /* 0x000fe400078e00ff */
[----:B------:R-:W-:Y:S01]  /*0a30*/  IMAD.MOV.U32 R0, RZ, RZ, RZ ;  /* 0x000000ffff007224 */ /* 0x000fe200078e00ff */
[----:B------:R-:W2:Y:S01]  /*0a40*/  LDCU.64 UR12, c[0x0][0x358] ;  /* 0x00006b00ff0c77ac */ /* 0x000ea20008000a00 */
[----:B-1----:R-:W-:Y:S02]  /*0a50*/  UIADD3 UR6, UP0, UPT, UR8, 0x20, URZ ;  /* 0x0000002008067890 */ /* 0x002fe4000ff1e0ff */
[----:B------:R-:W-:Y:S02]  /*0a60*/  UIADD3 UR4, UP1, UPT, UR10, 0x50, URZ ;  /* 0x000000500a047890 */ /* 0x000fe4000ff3e0ff */
[----:B------:R-:W-:-:S02]  /*0a70*/  UIADD3.X UR7, UPT, UPT, URZ, UR9, URZ, UP0, !UPT ;  /* 0x00000009ff077290 */ /* 0x000fc400087fe4ff */
[----:B------:R-:W-:Y:S01]  /*0a80*/  UIADD3.X UR5, UPT, UPT, URZ, UR11, URZ, UP1, !UPT ;  /* 0x0000000bff057290 */ /* 0x000fe20008ffe4ff */
[----:B0-----:R-:W-:Y:S01]  /*0a90*/  MOV R2, UR6 ;  /* 0x0000000600027c02 */ /* 0x001fe20008000f00 */
[----:B------:R-:W-:Y:S02]  /*0aa0*/  IMAD.U32 R4, RZ, RZ, UR4 ;  /* 0x00000004ff047e24 */ /* 0x000fe4000f8e00ff */
[----:B------:R-:W-:Y:S01]  /*0ab0*/  IMAD.U32 R6, RZ, RZ, UR6 ;  /* 0x00000006ff067e24 */ /* 0x000fe2000f8e00ff */
[----:B------:R-:W-:Y:S01]  /*0ac0*/  MOV R3, UR7 ;  /* 0x0000000700037c02 */ /* 0x000fe20008000f00 */
[----:B------:R-:W-:Y:S02]  /*0ad0*/  IMAD.U32 R5, RZ, RZ, UR5 ;  /* 0x00000005ff057e24 */ /* 0x000fe4000f8e00ff */
[----:B--2---:R-:W-:-:S07]  /*0ae0*/  IMAD.U32 R7, RZ, RZ, UR7 ;  /* 0x00000007ff077e24 */ /* 0x004fce000f8e00ff */
.L_x_1:
[----:B------:R-:W2:Y:S02]  /*0af0*/  LDG.E R10, desc[UR12][R6.64+-0x20] ;  /* 0xffffe00c060a7981 */ /* 0x000ea4000c1e1900 */
[----:B--2---:R-:W-:-:S13]  /*0b00*/  ISETP.NE.AND P4, PT, R10, 0x1, PT ;  /* 0x000000010a00780c */ /* 0x004fda0003f85270 */
[----:B------:R-:W-:Y:S04]  /*0b10*/  @!P4 STG.E desc[UR12][R4.64+-0x50], RZ ;  /* 0xffffb0ff0400c986 */ /* 0x000fe8000c10190c */
        /* <DEDUP_REMOVED lines=15> */
[----:B------:R-:W2:Y:S01]  /*0c10*/  LDG.E R10, desc[UR12][R6.64+0x10] ;  /* 0x0000100c060a7981 */ /* 0x000ea2000c1e1900 */
[C---:B------:R-:W-:Y:S01]  /*0c20*/  @!P4 IADD3 R11, PT, PT, R0.reuse, 0x1, RZ ;  /* 0x00000001000bc810 */ /* 0x040fe20007ffe0ff */
[----:B------:R-:W-:-:S04]  /*0c30*/  @!P4 IMAD R15, R0, 0xc, R1 ;  /* 0x0000000c000fc824 */ /* 0x000fc800078e0201 */
[----:B------:R-:W-:-:S04]  /*0c40*/  @!P4 IMAD.MOV.U32 R0, RZ, RZ, R11 ;  /* 0x000000ffff00c224 */ /* 0x000fc800078e000b */
[C---:B------:R-:W-:Y:S02]  /*0c50*/  @!P5 VIADD R13, R0.reuse, 0x1 ;  /* 0x00000001000dd836 */ /* 0x040fe40000000000 */
[----:B------:R-:W-:-:S03]  /*0c60*/  @!P5 IMAD R17, R0, 0xc, R1 ;  /* 0x0000000c0011d824 */ /* 0x000fc600078e0201 */
[----:B------:R-:W-:Y:S02]  /*0c70*/  @!P5 MOV R0, R13 ;  /* 0x0000000d0000d202 */ /* 0x000fe40000000f00 */
[----:B--2---:R-:W-:-:S13]  /*0c80*/  ISETP.NE.AND P3, PT, R10, 0x1, PT ;  /* 0x000000010a00780c */ /* 0x004fda0003f65270 */
[----:B------:R-:W-:Y:S04]  /*0c90*/  @!P3 STG.E desc[UR12][R4.64+0x28], RZ ;  /* 0x000028ff0400b986 */ /* 0x000fe8000c10190c */
[----:B------:R0:W2:Y:S01]  /*0ca0*/  LDG.E R10, desc[UR12][R6.64+0x18] ;  /* 0x0000180c060a7981 */ /* 0x0000a2000c1e1900 */
[C---:B------:R-:W-:Y:S02]  /*0cb0*/  @!P6 VIADD R14, R0.reuse, 0x1 ;  /* 0x00000001000ee836 */ /* 0x040fe40000000000 */
[----:B------:R-:W-:Y:S01]  /*0cc0*/  @!P6 IMAD R19, R0, 0xc, R1 ;  /* 0x0000000c0013e824 */ /* 0x000fe200078e0201 */
[----:B------:R-:W-:Y:S01]  /*0cd0*/  @!P4 STL [R15+0x8], RZ ;  /* 0x000008ff0f00c387 */ /* 0x000fe20000100800 */
[----:B------:R-:W-:Y:S01]  /*0ce0*/  IMAD.HI.U32 R11, R8, 0x51eb851f, RZ ;  /* 0x51eb851f080b7827 */ /* 0x000fe200078e00ff */
[----:B------:R-:W-:-:S02]  /*0cf0*/  @!P6 MOV R0, R14 ;  /* 0x0000000e0000e202 */ /* 0x000fc40000000f00 */
[----:B------:R-:W-:Y:S01]  /*0d00*/  IADD3 R8, PT, PT, R8, 0x8, RZ ;  /* 0x0000000808087810 */ /* 0x000fe20007ffe0ff */
[----:B------:R-:W-:Y:S01]  /*0d10*/  VIADD R13, R9, 0xfffffff9 ;  /* 0xfffffff9090d7836 */ /* 0x000fe20000000000 */
[----:B------:R-:W-:Y:S01]  /*0d20*/  SHF.R.U32.HI R12, RZ, 0x7, R11 ;  /* 0x00000007ff0c7819 */ /* 0x000fe2000001160b */
[C---:B------:R-:W-:Y:S02]  /*0d30*/  @!P0 VIADD R16, R0.reuse, 0x1 ;  /* 0x0000000100108836 */ /* 0x040fe40000000000 */
[----:B------:R-:W-:Y:S02]  /*0d40*/  @!P0 IMAD R21, R0, 0xc, R1 ;  /* 0x0000000c00158824 */ /* 0x000fe400078e0201 */
[----:B------:R-:W-:Y:S02]  /*0d50*/  @!P0 IMAD.MOV.U32 R0, RZ, RZ, R16 ;  /* 0x000000ffff008224 */ /* 0x000fe400078e0010 */
[----:B------:R-:W-:Y:S02]  /*0d60*/  IMAD R11, R12, -0x190, R9 ;  /* 0xfffffe700c0b7824 */ /* 0x000fe400078e0209 */
[----:B------:R-:W-:Y:S01]  /*0d70*/  IMAD.HI.U32 R12, R13, 0x51eb851f, RZ ;  /* 0x51eb851f0d0c7827 */ /* 0x000fe200078e00ff */
[----:B------:R-:W-:-:S02]  /*0d80*/  @!P1 IADD3 R18, PT, PT, R0, 0x1, RZ ;  /* 0x0000000100129810 */ /* 0x000fc40007ffe0ff */
[C---:B------:R-:W-:Y:S01]  /*0d90*/  @!P5 IADD3 R13, PT, PT, R11.reuse, -0x6, RZ ;  /* 0xfffffffa0b0dd810 */ /* 0x040fe20007ffe0ff */
[C---:B------:R-:W-:Y:S01]  /*0da0*/  @!P4 VIADD R14, R11.reuse, 0xfffffff9 ;  /* 0xfffffff90b0ec836 */ /* 0x040fe20000000000 */
[----:B------:R-:W-:Y:S01]  /*0db0*/  SHF.R.U32.HI R12, RZ, 0x7, R12 ;  /* 0x00000007ff0c7819 */ /* 0x000fe2000001160c */
[--C-:B------:R-:W-:Y:S01]  /*0dc0*/  @!P1 IMAD R20, R0, 0xc, R1.reuse ;  /* 0x0000000c00149824 */ /* 0x100fe200078e0201 */
[----:B------:R-:W-:Y:S01]  /*0dd0*/  @!P1 MOV R0, R18 ;  /* 0x0000001200009202 */ /* 0x000fe20000000f00 */
[----:B------:R-:W-:Y:S01]  /*0de0*/  @!P6 VIADD R16, R11, 0xfffffffb ;  /* 0xfffffffb0b10e836 */ /* 0x000fe20000000000 */
[----:B------:R1:W-:Y:S01]  /*0df0*/  @!P4 STL [R15], R14 ;  /* 0x0000000e0f00c387 */ /* 0x0003e20000100800 */
[----:B------:R-:W-:Y:S02]  /*0e00*/  VIADD R9, R9, 0x8 ;  /* 0x0000000809097836 */ /* 0x000fe40000000000 */
[----:B------:R-:W-:Y:S01]  /*0e10*/  @!P2 IMAD R23, R0, 0xc, R1 ;  /* 0x0000000c0017a824 */ /* 0x000fe200078e0201 */
[----:B------:R3:W-:Y:S04]  /*0e20*/  @!P4 STL [R15+0x4], R12 ;  /* 0x0000040c0f00c387 */ /* 0x0007e80000100800 */
[----:B------:R4:W-:Y:S01]  /*0e30*/  @!P5 STL [R17], R13 ;  /* 0x0000000d1100d387 */ /* 0x0009e20000100800 */
[----:B-1----:R-:W-:-:S03]  /*0e40*/  @!P0 VIADD R14, R11, 0xfffffffc ;  /* 0xfffffffc0b0e8836 */ /* 0x002fc60000000000 */
[----:B------:R-:W-:Y:S01]  /*0e50*/  @!P5 STL [R17+0x4], R12 ;  /* 0x0000040c1100d387 */ /* 0x000fe20000100800 */
[----:B---3--:R-:W-:-:S03]  /*0e60*/  @!P2 IADD3 R15, PT, PT, R0, 0x1, RZ ;  /* 0x00000001000fa810 */ /* 0x008fc60007ffe0ff */
[----:B------:R1:W-:Y:S01]  /*0e70*/  @!P5 STL [R17+0x8], RZ ;  /* 0x000008ff1100d387 */ /* 0x0003e20000100800 */
[----:B----4-:R-:W-:Y:S01]  /*0e80*/  @!P1 IADD3 R13, PT, PT, R11, -0x3, RZ ;  /* 0xfffffffd0b0d9810 */ /* 0x010fe20007ffe0ff */
[----:B------:R-:W-:Y:S02]  /*0e90*/  @!P2 IMAD.MOV.U32 R0, RZ, RZ, R15 ;  /* 0x000000ffff00a224 */ /* 0x000fe400078e000f */
[----:B------:R-:W-:Y:S02]  /*0ea0*/  @!P6 STL [R19], R16 ;  /* 0x000000101300e387 */ /* 0x000fe40000100800 */
[C---:B------:R-:W-:Y:S02]  /*0eb0*/  @!P3 VIADD R15, R0.reuse, 0x1 ;  /* 0x00000001000fb836 */ /* 0x040fe40000000000 */
[----:B------:R-:W-:Y:S01]  /*0ec0*/  @!P6 STL [R19+0x4], R12 ;  /* 0x0000040c1300e387 */ /* 0x000fe20000100800 */
[----:B-1----:R-:W-:Y:S02]  /*0ed0*/  @!P3 IMAD R17, R0, 0xc, R1 ;  /* 0x0000000c0011b824 */ /* 0x002fe400078e0201 */
[----:B------:R-:W-:Y:S01]  /*0ee0*/  @!P3 IMAD.MOV.U32 R0, RZ, RZ, R15 ;  /* 0x000000ffff00b224 */ /* 0x000fe200078e000f */
[----:B------:R-:W-:Y:S04]  /*0ef0*/  @!P6 STL [R19+0x8], RZ ;  /* 0x000008ff1300e387 */ /* 0x000fe80000100800 */
[----:B------:R1:W-:Y:S04]  /*0f00*/  @!P0 STL [R21], R14 ;  /* 0x0000000e15008387 */ /* 0x0003e80000100800 */
[----:B------:R-:W-:Y:S04]  /*0f10*/  @!P0 STL [R21+0x4], R12 ;  /* 0x0000040c15008387 */ /* 0x000fe80000100800 */
[----:B------:R-:W-:Y:S01]  /*0f20*/  @!P0 STL [R21+0x8], RZ ;  /* 0x000008ff15008387 */ /* 0x000fe20000100800 */
[----:B0-----:R-:W-:-:S02]  /*0f30*/  IADD3 R6, P0, PT, R6, 0x40, RZ ;  /* 0x0000004006067810 */ /* 0x001fc40007f1e0ff */
[----:B-1----:R-:W-:Y:S01]  /*0f40*/  @!P3 IADD3 R14, PT, PT, R11, -0x1, RZ ;  /* 0xffffffff0b0eb810 */ /* 0x002fe20007ffe0ff */
[----:B------:R-:W-:Y:S02]  /*0f50*/  @!P1 STL [R20], R13 ;  /* 0x0000000d14009387 */ /* 0x000fe40000100800 */
[----:B------:R-:W-:Y:S02]  /*0f60*/  IMAD.X R7, RZ, RZ, R7, P0 ;  /* 0x000000ffff077224 */ /* 0x000fe400000e0607 */
[----:B------:R-:W-:Y:S04]  /*0f70*/  @!P1 STL [R20+0x4], R12 ;  /* 0x0000040c14009387 */ /* 0x000fe80000100800 */
[----:B------:R-:W-:Y:S04]  /*0f80*/  @!P1 STL [R20+0x8], RZ ;  /* 0x000008ff14009387 */ /* 0x000fe80000100800 */
[----:B------:R-:W-:Y:S04]  /*0f90*/  @!P2 STL [R23+0x4], R12 ;  /* 0x0000040c1700a387 */ /* 0x000fe80000100800 */
[----:B------:R-:W-:Y:S01]  /*0fa0*/  @!P2 STL [R23+0x8], RZ ;  /* 0x000008ff1700a387 */ /* 0x000fe20000100800 */
[----:B--2---:R-:W-:-:S02]  /*0fb0*/  ISETP.NE.AND P4, PT, R10, 0x1, PT ;  /* 0x000000010a00780c */ /* 0x004fc40003f85270 */
[----:B------:R-:W-:-:S05]  /*0fc0*/  @!P2 IADD3 R10, PT, PT, R11, -0x2, RZ ;  /* 0xfffffffe0b0aa810 */ /* 0x000fca0007ffe0ff */
[----:B------:R0:W-:Y:S01]  /*0fd0*/  @!P2 STL [R23], R10 ;  /* 0x0000000a1700a387 */ /* 0x0001e20000100800 */
[----:B------:R-:W-:-:S03]  /*0fe0*/  ISETP.NE.AND P2, PT, R9, 0x27107, PT ;  /* 0x000271070900780c */ /* 0x000fc60003f45270 */
[----:B------:R-:W-:Y:S02]  /*0ff0*/  @!P3 STL [R17], R14 ;  /* 0x0000000e1100b387 */ /* 0x000fe40000100800 */
[C---:B------:R-:W-:Y:S02]  /*1000*/  @!P4 IMAD R15, R0.reuse, 0xc, R1 ;  /* 0x0000000c000fc824 */ /* 0x040fe400078e0201 */
[----:B------:R-:W-:Y:S01]  /*1010*/  @!P3 STL [R17+0x4], R12 ;  /* 0x0000040c1100b387 */ /* 0x000fe20000100800 */
[----:B0-----:R-:W-:-:S03]  /*1020*/  @!P4 IADD3 R10, PT, PT, R0, 0x1, RZ ;  /* 0x00000001000ac810 */ /* 0x001fc60007ffe0ff */
[----:B------:R-:W-:Y:S02]  /*1030*/  @!P3 STL [R17+0x8], RZ ;  /* 0x000008ff1100b387 */ /* 0x000fe40000100800 */
[----:B------:R-:W-:Y:S02]  /*1040*/  @!P4 IMAD.MOV.U32 R0, RZ, RZ, R10 ;  /* 0x000000ffff00c224 */ /* 0x000fe400078e000a */
[----:B------:R-:W-:Y:S04]  /*1050*/  @!P4 STL [R15], R11 ;  /* 0x0000000b0f00c387 */ /* 0x000fe80000100800 */
[----:B------:R-:W-:Y:S04]  /*1060*/  @!P4 STL [R15+0x4], R12 ;  /* 0x0000040c0f00c387 */ /* 0x000fe80000100800 */
[----:B------:R-:W-:Y:S04]  /*1070*/  @!P4 STL [R15+0x8], RZ ;  /* 0x000008ff0f00c387 */ /* 0x000fe80000100800 */
[----:B------:R0:W-:Y:S02]  /*1080*/  @!P4 STG.E desc[UR12][R4.64+0x3c], RZ ;  /* 0x00003cff0400c986 */ /* 0x0001e4000c10190c */
[----:B0-----:R-:W-:-:S04]  /*1090*/  IADD3 R4, P1, PT, R4, 0xa0, RZ ;  /* 0x000000a004047810 */ /* 0x001fc80007f3e0ff */
[----:B------:R-:W-:Y:S01]  /*10a0*/  IADD3.X R5, PT, PT, RZ, R5, RZ, P1, !PT ;  /* 0x00000005ff057210 */ /* 0x000fe20000ffe4ff */
[----:B------:R-:W-:Y:S08]  /*10b0*/  @P2 BRA `(.L_x_1) ;  /* 0xfffffff8008c2947 */ /* 0x000ff0000383ffff */
[----:B------:R-:W0:Y:S01]  /*10c0*/  LDCU.64 UR4, c[0x0][0x388] ;  /* 0x00007100ff0477ac */ /* 0x000e220008000a00 */
[----:B------:R-:W-:Y:S02]  /*10d0*/  HFMA2 R8, -RZ, RZ, 0, 4.17232513427734375e-07 ;  /* 0x00000007ff087431 */ /* 0x000fe400000001ff */
[----:B------:R-:W-:Y:S01]  /*10e0*/  IMAD.MOV.U32 R15, RZ, RZ, RZ ;  /* 0x000000ffff0f7224 */ /* 0x000fe200078e00ff */
[----:B------:R-:W-:Y:S01]  /*10f0*/  MOV R5, R3 ;  /* 0x0000000300057202 */ /* 0x000fe20000000f00 */
[----:B------:R-:W-:Y:S01]  /*1100*/  IMAD.MOV.U32 R4, RZ, RZ, R2 ;  /* 0x000000ffff047224 */ /* 0x000fe200078e0002 */
[----:B0-----:R-:W-:-:S04]  /*1110*/  UIADD3 UR4, UP0, UPT, UR4, 0x54, URZ ;  /* 0x0000005404047890 */ /* 0x001fc8000ff1e0ff */
[----:B------:R-:W-:Y:S02]  /*1120*/  UIADD3.X UR5, UPT, UPT, URZ, UR5, URZ, UP0, !UPT ;  /* 0x00000005ff057290 */ /* 0x000fe400087fe4ff */
[----:B------:R-:W-:-:S04]  /*1130*/  IMAD.U32 R10, RZ, RZ, UR4 ;  /* 0x00000004ff0a7e24 */ /* 0x000fc8000f8e00ff */
[----:B------:R-:W-:-:S07]  /*1140*/  MOV R7, UR5 ;  /* 0x0000000500077c02 */ /* 0x000fce0008000f00 */
.L_x_3:
[----:B------:R-:W2:Y:S02]  /*1150*/  LDG.E R6, desc[UR12][R4.64+-0x20] ;  /* 0xffffe00c04067981 */ /* 0x000ea4000c1e1900 */
[----:B--2---:R-:W-:Y:S01]  /*1160*/  ISETP.NE.AND P1, PT, R6, 0x2, PT ;  /* 0x000000020600780c */ /* 0x004fe20003f25270 */
[----:B------:R-:W-:-:S12]  /*1170*/  IMAD.MOV.U32 R6, RZ, RZ, R10 ;  /* 0x000000ffff067224 */ /* 0x000fd800078e000a */
        /* <DEDUP_REMOVED lines=17> */
[C---:B------:R-:W-:Y:S02]  /*1290*/  @!P1 VIADD R12, R0.reuse, 0x1 ;  /* 0x00000001000c9836 */ /* 0x040fe40000000000 */
[----:B------:R-:W-:-:S03]  /*12a0*/  @!P1 IMAD R17, R0, 0xc, R1 ;  /* 0x0000000c00119824 */ /* 0x000fc600078e0201 */
[----:B------:R-:W-:-:S04]  /*12b0*/  @!P1 MOV R0, R12 ;  /* 0x0000000c00009202 */ /* 0x000fc80000000f00 */
[C---:B------:R-:W-:Y:S01]  /*12c0*/  @!P2 IADD3 R13, PT, PT, R0.reuse, 0x1, RZ ;  /* 0x00000001000da810 */ /* 0x040fe20007ffe0ff */
[----:B------:R-:W-:-:S04]  /*12d0*/  @!P2 IMAD R16, R0, 0xc, R1 ;  /* 0x0000000c0010a824 */ /* 0x000fc800078e0201 */
[----:B------:R-:W-:Y:S01]  /*12e0*/  @!P2 IMAD.MOV.U32 R0, RZ, RZ, R13 ;  /* 0x000000ffff00a224 */ /* 0x000fe200078e000d */
[----:B------:R-:W-:-:S04]  /*12f0*/  IADD3 R11, PT, PT, R8, -0x7, RZ ;  /* 0xfffffff9080b7810 */ /* 0x000fc80007ffe0ff */
[C---:B------:R-:W-:Y:S01]  /*1300*/  @!P3 IADD3 R18, PT, PT, R0.reuse, 0x1, RZ ;  /* 0x000000010012b810 */ /* 0x040fe20007ffe0ff */
[----:B------:R-:W-:-:S03]  /*1310*/  @!P3 IMAD R20, R0, 0xc, R1 ;  /* 0x0000000c0014b824 */ /* 0x000fc600078e0201 */
[----:B------:R-:W-:Y:S01]  /*1320*/  @!P3 MOV R0, R18 ;  /* 0x000000120000b202 */ /* 0x000fe20000000f00 */
[----:B------:R-:W-:Y:S01]  /*1330*/  IMAD.HI.U32 R11, R11, 0x51eb851f, RZ ;  /* 0x51eb851f0b0b7827 */ /* 0x000fe200078e00ff */
[----:B--2---:R-:W-:-:S13]  /*1340*/  ISETP.NE.AND P0, PT, R9, 0x2, PT ;  /* 0x000000020900780c */ /* 0x004fda0003f05270 */
[----:B------:R-:W-:Y:S04]  /*1350*/  @!P0 STG.E desc[UR12][R6.64+0x28], RZ ;  /* 0x000028ff06008986 */ /* 0x000fe8000c10190c */
[----:B------:R0:W2:Y:S01]  /*1360*/  LDG.E R10, desc[UR12][R4.64+0x18] ;  /* 0x0000180c040a7981 */ /* 0x0000a2000c1e1900 */
[----:B------:R-:W-:Y:S01]  /*1370*/  IMAD.HI.U32 R9, R15, 0x51eb851f, RZ ;  /* 0x51eb851f0f097827 */ /* 0x000fe200078e00ff */
[----:B------:R-:W-:Y:S02]  /*1380*/  SHF.R.U32.HI R11, RZ, 0x7, R11 ;  /* 0x00000007ff0b7819 */ /* 0x000fe4000001160b */
[----:B------:R-:W-:Y:S01]  /*1390*/  @!P1 MOV R14, 0x1 ;  /* 0x00000001000e9802 */ /* 0x000fe20000000f00 */
[C---:B------:R-:W-:Y:S01]  /*13a0*/  @!P4 VIADD R18, R0.reuse, 0x1 ;  /* 0x000000010012c836 */ /* 0x040fe20000000000 */
[----:B------:R-:W-:Y:S01]  /*13b0*/  SHF.R.U32.HI R9, RZ, 0x7, R9 ;  /* 0x00000007ff097819 */ /* 0x000fe20000011609 */
[----:B------:R-:W-:Y:S01]  /*13c0*/  @!P4 IMAD R22, R0, 0xc, R1 ;  /* 0x0000000c0016c824 */ /* 0x000fe200078e0201 */
[----:B------:R-:W-:Y:S01]  /*13d0*/  @!P1 STL [R17+0x4], R11 ;  /* 0x0000040b11009387 */ /* 0x000fe20000100800 */
[----:B------:R-:W-:Y:S01]  /*13e0*/  @!P2 IMAD.MOV.U32 R19, RZ, RZ, 0x1 ;  /* 0x00000001ff13a424 */ /* 0x000fe200078e00ff */
[----:B------:R-:W-:Y:S01]  /*13f0*/  @!P4 MOV R0, R18 ;  /* 0x000000120000c202 */ /* 0x000fe20000000f00 */
[----:B------:R-:W-:Y:S01]  /*1400*/  IMAD R9, R9, -0x190, R8 ;  /* 0xfffffe7009097824 */ /* 0x000fe200078e0208 */
[----:B------:R1:W-:Y:S01]  /*1410*/  @!P1 STL [R17+0x8], R14 ;  /* 0x0000080e11009387 */ /* 0x0003e20000100800 */
[----:B------:R-:W-:-:S02]  /*1420*/  @!P3 IMAD.MOV.U32 R21, RZ, RZ, 0x1 ;  /* 0x00000001ff15b424 */ /* 0x000fc400078e00ff */
[C---:B------:R-:W-:Y:S02]  /*1430*/  @!P1 VIADD R12, R9.reuse, 0xfffffff9 ;  /* 0xfffffff9090c9836 */ /* 0x040fe40000000000 */
[C---:B------:R-:W-:Y:S02]  /*1440*/  @!P2 VIADD R13, R9.reuse, 0xfffffffa ;  /* 0xfffffffa090da836 */ /* 0x040fe40000000000 */
[----:B------:R-:W-:Y:S01]  /*1450*/  VIADD R8, R8, 0x8 ;  /* 0x0000000808087836 */ /* 0x000fe20000000000 */
[----:B------:R3:W-:Y:S01]  /*1460*/  @!P1 STL [R17], R12 ;  /* 0x0000000c11009387 */ /* 0x0007e20000100800 */
[----:B-1----:R-:W-:-:S03]  /*1470*/  @!P4 VIADD R14, R9, 0xfffffffc ;  /* 0xfffffffc090ec836 */ /* 0x002fc60000000000 */
[----:B------:R1:W-:Y:S04]  /*1480*/  @!P2 STL [R16], R13 ;  /* 0x0000000d1000a387 */ /* 0x0003e80000100800 */
[----:B------:R4:W-:Y:S01]  /*1490*/  @!P2 STL [R16+0x8], R19 ;  /* 0x000008131000a387 */ /* 0x0009e20000100800 */
[----:B---3--:R-:W-:Y:S01]  /*14a0*/  @!P3 IADD3 R12, PT, PT, R9, -0x5, RZ ;  /* 0xfffffffb090cb810 */ /* 0x008fe20007ffe0ff */
[----:B------:R-:W-:Y:S02]  /*14b0*/  @!P4 IMAD.MOV.U32 R17, RZ, RZ, 0x1 ;  /* 0x00000001ff11c424 */ /* 0x000fe400078e00ff */
[----:B------:R3:W-:Y:S01]  /*14c0*/  @!P2 STL [R16+0x4], R11 ;  /* 0x0000040b1000a387 */ /* 0x0007e20000100800 */
[----:B0-----:R-:W-:Y:S02]  /*14d0*/  IADD3 R4, P2, PT, R4, 0x40, RZ ;  /* 0x0000004004047810 */ /* 0x001fe40007f5e0ff */
[----:B-1----:R-:W-:Y:S01]  /*14e0*/  @!P5 IADD3 R13, PT, PT, R0, 0x1, RZ ;  /* 0x00000001000dd810 */ /* 0x002fe20007ffe0ff */
[----:B------:R0:W-:Y:S01]  /*14f0*/  @!P3 STL [R20], R12 ;  /* 0x0000000c1400b387 */ /* 0x0001e20000100800 */
[----:B----4-:R-:W-:Y:S01]  /*1500*/  @!P5 MOV R19, 0x1 ;  /* 0x000000010013d802 */ /* 0x010fe20000000f00 */
[----:B------:R-:W-:-:S02]  /*1510*/  IMAD.X R5, RZ, RZ, R5, P2 ;  /* 0x000000ffff057224 */ /* 0x000fc400010e0605 */
[----:B------:R1:W-:Y:S01]  /*1520*/  @!P3 STL [R20+0x8], R21 ;  /* 0x000008151400b387 */ /* 0x0003e20000100800 */
[--C-:B---3--:R-:W-:Y:S01]  /*1530*/  @!P5 IMAD R16, R0, 0xc, R1.reuse ;  /* 0x0000000c0010d824 */ /* 0x108fe200078e0201 */
[----:B------:R-:W-:Y:S02]  /*1540*/  @!P5 MOV R0, R13 ;  /* 0x0000000d0000d202 */ /* 0x000fe40000000f00 */
[----:B------:R3:W-:Y:S01]  /*1550*/  @!P3 STL [R20+0x4], R11 ;  /* 0x0000040b1400b387 */ /* 0x0007e20000100800 */
[----:B------:R-:W-:Y:S02]  /*1560*/  @!P5 VIADD R13, R9, 0xfffffffd ;  /* 0xfffffffd090dd836 */ /* 0x000fe40000000000 */
[C---:B0-----:R-:W-:Y:S01]  /*1570*/  @!P6 VIADD R12, R0.reuse, 0x1 ;  /* 0x00000001000ce836 */ /* 0x041fe20000000000 */
[----:B------:R0:W-:Y:S01]  /*1580*/  @!P4 STL [R22], R14 ;  /* 0x0000000e1600c387 */ /* 0x0001e20000100800 */
[----:B------:R-:W-:Y:S01]  /*1590*/  @!P6 IMAD R18, R0, 0xc, R1 ;  /* 0x0000000c0012e824 */ /* 0x000fe200078e0201 */
[----:B-1----:R-:W-:-:S02]  /*15a0*/  @!P6 MOV R21, 0x1 ;  /* 0x000000010015e802 */ /* 0x002fc40000000f00 */
[----:B------:R-:W-:Y:S01]  /*15b0*/  @!P6 MOV R0, R12 ;  /* 0x0000000c0000e202 */ /* 0x000fe20000000f00 */
[----:B------:R1:W-:Y:S01]  /*15c0*/  @!P4 STL [R22+0x8], R17 ;  /* 0x000008111600c387 */ /* 0x0003e20000100800 */
[C---:B------:R-:W-:Y:S01]  /*15d0*/  @!P6 VIADD R12, R9.reuse, 0xfffffffe ;  /* 0xfffffffe090ce836 */ /* 0x040fe20000000000 */
[----:B---3--:R-:W-:Y:S02]  /*15e0*/  @!P0 MOV R20, 0x1 ;  /* 0x0000000100148802 */ /* 0x008fe40000000f00 */
[----:B------:R-:W-:Y:S01]  /*15f0*/  @!P4 STL [R22+0x4], R11 ;  /* 0x0000040b1600c387 */ /* 0x000fe20000100800 */
[----:B0-----:R-:W-:Y:S01]  /*1600*/  @!P0 VIADD R14, R9, 0xffffffff ;  /* 0xffffffff090e8836 */ /* 0x001fe20000000000 */
[----:B------:R-:W-:Y:S02]  /*1610*/  ISETP.NE.AND P4, PT, R8, 0x27107, PT ;  /* 0x000271070800780c */ /* 0x000fe40003f85270 */
[----:B------:R-:W-:Y:S01]  /*1620*/  @!P5 STL [R16], R13 ;  /* 0x0000000d1000d387 */ /* 0x000fe20000100800 */
[----:B-1----:R-:W-:-:S03]  /*1630*/  @!P0 IMAD R17, R0, 0xc, R1 ;  /* 0x0000000c00118824 */ /* 0x002fc600078e0201 */
[----:B------:R-:W-:Y:S04]  /*1640*/  @!P5 STL [R16+0x8], R19 ;  /* 0x000008131000d387 */ /* 0x000fe80000100800 */
[----:B------:R-:W-:Y:S04]  /*1650*/  @!P5 STL [R16+0x4], R11 ;  /* 0x0000040b1000d387 */ /* 0x000fe80000100800 */
[----:B------:R0:W-:Y:S04]  /*1660*/  @!P6 STL [R18], R12 ;  /* 0x0000000c1200e387 */ /* 0x0001e80000100800 */
[----:B------:R1:W-:Y:S04]  /*1670*/  @!P6 STL [R18+0x8], R21 ;  /* 0x000008151200e387 */ /* 0x0003e80000100800 */
[----:B------:R1:W-:Y:S01]  /*1680*/  @!P6 STL [R18+0x4], R11 ;  /* 0x0000040b1200e387 */ /* 0x0003e20000100800 */
[----:B0-----:R-:W-:-:S03]  /*1690*/  @!P0 IADD3 R12, PT, PT, R0, 0x1, RZ ;  /* 0x00000001000c8810 */ /* 0x001fc60007ffe0ff */
[----:B------:R1:W-:Y:S01]  /*16a0*/  @!P0 STL [R17], R14 ;  /* 0x0000000e11008387 */ /* 0x0003e20000100800 */
[----:B------:R-:W-:-:S03]  /*16b0*/  @!P0 MOV R0, R12 ;  /* 0x0000000c00008202 */ /* 0x000fc60000000f00 */
[----:B------:R1:W-:Y:S04]  /*16c0*/  @!P0 STL [R17+0x8], R20 ;  /* 0x0000081411008387 */ /* 0x0003e80000100800 */
[----:B------:R1:W-:Y:S01]  /*16d0*/  @!P0 STL [R17+0x4], R11 ;  /* 0x0000040b11008387 */ /* 0x0003e20000100800 */
[----:B--2---:R-:W-:Y:S02]  /*16e0*/  ISETP.NE.AND P1, PT, R10, 0x2, PT ;  /* 0x000000020a00780c */ /* 0x004fe40003f25270 */
[----:B------:R-:W-:-:S11]  /*16f0*/  IADD3 R10, P3, PT, R6, 0xa0, RZ ;  /* 0x000000a0060a7810 */ /* 0x000fd60007f7e0ff */
[----:B-1----:R-:W-:Y:S05]  /*1700*/  @P1 BRA `(.L_x_2) ;  /* 0x00000000001c1947 */ /* 0x002fea0003800000 */
[C---:B------:R-:W-:Y:S01]  /*1710*/  IMAD R12, R0.reuse, 0xc, R1 ;  /* 0x0000000c000c7824 */ /* 0x040fe200078e0201 */
[----:B------:R0:W-:Y:S01]  /*1720*/  STG.E desc[UR12][R6.64+0x3c], RZ ;  /* 0x00003cff06007986 */ /* 0x0001e2000c10190c */
[----:B------:R-:W-:Y:S01]  /*1730*/  IMAD.MOV.U32 R13, RZ, RZ, 0x1 ;  /* 0x00000001ff0d7424 */ /* 0x000fe200078e00ff */
[----:B------:R-:W-:Y:S02]  /*1740*/  IADD3 R0, PT, PT, R0, 0x1, RZ ;  /* 0x0000000100007810 */ /* 0x000fe40007ffe0ff */
[----:B------:R0:W-:Y:S04]  /*1750*/  STL [R12], R9 ;  /* 0x000000090c007387 */ /* 0x0001e80000100800 */
[----:B------:R0:W-:Y:S04]  /*1760*/  STL [R12+0x4], R11 ;  /* 0x0000040b0c007387 */ /* 0x0001e80000100800 */
[----:B------:R0:W-:Y:S02]  /*1770*/  STL [R12+0x8], R13 ;  /* 0x0000080d0c007387 */ /* 0x0001e40000100800 */
.L_x_2:
[----:B0-----:R-:W-:Y:S01]  /*1780*/  IMAD.X R7, RZ, RZ, R7, P3 ;  /* 0x000000ffff077224 */ /* 0x001fe200018e0607 */
[----:B------:R-:W-:Y:S01]  /*1790*/  IADD3 R15, PT, PT, R15, 0x8, RZ ;  /* 0x000000080f0f7810 */ /* 0x000fe20007ffe0ff */
[----:B------:R-:W-:Y:S06]  /*17a0*/  @P4 BRA `(.L_x_3) ;  /* 0xfffffff800684947 */ /* 0x000fec000383ffff */
        /* <DEDUP_REMOVED lines=9> */
.L_x_5:
        /* <DEDUP_REMOVED lines=99> */
.L_x_4:
        /* <DEDUP_REMOVED lines=12> */
.L_x_7:
        /* <DEDUP_REMOVED lines=99> */
.L_x_6:
[----:B0-----:R-:W-:Y:S01]  /*2560*/  IMAD.X R7, RZ, RZ, R7, P3 ;  /* 0x000000ffff077224 */ /* 0x001fe200018e0607 */
[----:B------:R-:W-:Y:S01]  /*2570*/  IADD3 R15, PT, PT, R15, 0x8, RZ ;  /* 0x000000080f0f7810 */ /* 0x000fe20007ffe0ff */
[----:B------:R-:W-:Y:S06]  /*2580*/  @P4 BRA `(.L_x_7) ;  /* 0xfffffff800684947 */ /* 0x000fec000383ffff */
[----:B------:R-:W0:Y:S01]  /*2590*/  LDCU.64 UR4, c[0x0][0x388] ;  /* 0x00007100ff0477ac */ /* 0x000e220008000a00 */
[----:B------:R-:W-:Y:S02]  /*25a0*/  HFMA2 R6, -RZ, RZ, 0, 4.17232513427734375e-07 ;  /* 0x00000007ff067431 */ /* 0x000fe400000001ff */
[----:B------:R-:W-:Y:S01]  /*25b0*/  IMAD.MOV.U32 R13, RZ, RZ, RZ ;  /* 0x000000ffff0d7224 */ /* 0x000fe200078e00ff */
[----:B0-----:R-:W-:-:S04]  /*25c0*/  UIADD3 UR4, UP0, UPT, UR4, 0x60, URZ ;  /* 0x0000006004047890 */ /* 0x001fc8000ff1e0ff */
[----:B------:R-:W-:Y:S02]  /*25d0*/  UIADD3.X UR5, UPT, UPT, URZ, UR5, URZ, UP0, !UPT ;  /* 0x00000005ff057290 */ /* 0x000fe400087fe4ff */
[----:B------:R-:W-:-:S04]  /*25e0*/  IMAD.U32 R8, RZ, RZ, UR4 ;  /* 0x00000004ff087e24 */ /* 0x000fc8000f8e00ff */
[----:B------:R-:W-:-:S07]  /*25f0*/  MOV R5, UR5 ;  /* 0x0000000500057c02 */ /* 0x000fce0008000f00 */
.L_x_9:
        /* <DEDUP_REMOVED lines=99> */
.L_x_8:
[----:B0-----:R-:W-:Y:S01]  /*2c30*/  IMAD.X R5, RZ, RZ, R5, P3 ;  /* 0x000000ffff057224 */ /* 0x001fe200018e0605 */
[----:B------:R-:W-:Y:S01]  /*2c40*/  IADD3 R13, PT, PT, R13, 0x8, RZ ;  /* 0x000000080d0d7810 */ /* 0x000fe20007ffe0ff */
[----:B------:R-:W-:Y:S06]  /*2c50*/  @P4 BRA `(.L_x_9) ;  /* 0xfffffff800684947 */ /* 0x000fec000383ffff */
[----:B------:R-:W-:-:S13]  /*2c60*/  ISETP.GE.AND P0, PT, R0, 0x1, PT ;  /* 0x000000010000780c */ /* 0x000fda0003f06270 */
[----:B------:R-:W-:Y:S05]  /*2c70*/  @!P0 EXIT ;  /* 0x000000000000894d */ /* 0x000fea0003800000 */
[----:B------:R-:W0:Y:S01]  /*2c80*/  LDC.64 R2, c[0x0][0x388] ;  /* 0x0000e200ff027b82 */ /* 0x000e220000000a00 */
[----:B------:R-:W-:-:S07]  /*2c90*/  IMAD.MOV.U32 R8, RZ, RZ, RZ ;  /* 0x000000ffff087224 */ /* 0x000fce00078e00ff */
.L_x_18:
[----:B-1----:R-:W-:-:S05]  /*2ca0*/  IMAD R12, R8, 0xc, R1 ;  /* 0x0000000c080c7824 */ /* 0x002fca00078e0201 */
[----:B0-2---:R-:W0:Y:S04]  /*2cb0*/  LDL R9, [R12+0x4] ;  /* 0x000004000c097983 */ /* 0x005e280000100800 */
[----:B------:R-:W2:Y:S04]  /*2cc0*/  LDL R11, [R12] ;  /* 0x000000000c0b7983 */ /* 0x000ea80000100800 */
[----:B------:R-:W3:Y:S01]  /*2cd0*/  LDL R10, [R12+0x8] ;  /* 0x000008000c0a7983 */ /* 0x000ee20000100800 */
[----:B0-----:R-:W-:-:S04]  /*2ce0*/  IMAD.WIDE R6, R9, 0x1f40, R2 ;  /* 0x00001f4009067825 */ /* 0x001fc800078e0202 */
[----:B--2---:R-:W-:-:S04]  /*2cf0*/  IMAD.WIDE R4, R11, 0x14, R6 ;  /* 0x000000140b047825 */ /* 0x004fc800078e0206 */
[----:B---3--:R-:W-:-:S05]  /*2d00*/  IMAD.WIDE R4, R10, 0x4, R4 ;  /* 0x000000040a047825 */ /* 0x008fca00078e0204 */
[----:B------:R0:W5:Y:S01]  /*2d10*/  LDG.E R16, desc[UR12][R4.64] ;  /* 0x0000000c04107981 */ /* 0x000162000c1e1900 */
[----:B------:R-:W-:Y:S01]  /*2d20*/  ISETP.GE.AND P0, PT, R9, 0x1, PT ;  /* 0x000000010900780c */ /* 0x000fe20003f06270 */
[----:B------:R-:W-:Y:S05]  /*2d30*/  YIELD ;  /* 0x0000000000007946 */ /* 0x000fea0003800000 */
[----:B------:R-:W-:Y:S04]  /*2d40*/  BSSY.RECONVERGENT B1, `(.L_x_10) ;  /* 0x000001f000017945 */ /* 0x000fe80003800200 */
[----:B------:R-:W-:Y:S01]  /*2d50*/  BSSY.RELIABLE B0, `(.L_x_11) ;  /* 0x0000013000007945 */ /* 0x000fe20003800100 */
[----:B------:R-:W-:-:S03]  /*2d60*/  IADD3 R8, PT, PT, R8, 0x1, RZ ;  /* 0x0000000108087810 */ /* 0x000fc60007ffe0ff */
[----:B0-----:R-:W-:Y:S05]  /*2d70*/  @!P0 BRA `(.L_x_12) ;  /* 0x0000000000408947 */ /* 0x001fea0003800000 */
[----:B------:R-:W-:-:S04]  /*2d80*/  VIADD R17, R9, 0xffffffff ;  /* 0xffffffff09117836 */ /* 0x000fc80000000000 */
[----:B------:R-:W-:-:S04]  /*2d90*/  IMAD.WIDE.U32 R12, R17, 0x1f40, R2 ;  /* 0x00001f40110c7825 */ /* 0x000fc800078e0002 */
[----:B------:R-:W-:Y:S01]  /*2da0*/  IMAD.WIDE R14, R11, 0x14, R12 ;  /* 0x000000140b0e7825 */ /* 0x000fe200078e020c */
[----:B-----5:R-:W-:-:S03]  /*2db0*/  IADD3 R13, PT, PT, R16, 0x1, RZ ;  /* 0x00000001100d7810 */ /* 0x020fc60007ffe0ff */
[----:B------:R-:W-:-:S06]  /*2dc0*/  IMAD.WIDE R14, R10, 0x4, R14 ;  /* 0x000000040a0e7825 */ /* 0x000fcc00078e020e */
[----:B------:R-:W2:Y:S01]  /*2dd0*/  ATOMG.E.MIN.S32.STRONG.GPU PT, R14, desc[UR12][R14.64], R13 ;  /* 0x8000000d0e0e79a8 */ /* 0x000ea200089ef30c */
[----:B------:R-:W-:-:S13]  /*2de0*/  ISETP.GT.U32.AND P1, PT, R9, 0x18e, PT ;  /* 0x0000018e0900780c */ /* 0x000fda0003f24070 */
[----:B------:R-:W-:Y:S05]  /*2df0*/  @P1 BREAK.RELIABLE B0 ;  /* 0x0000000000001942 */ /* 0x000fea0003800100 */
[----:B--2---:R-:W-:-:S13]  /*2e00*/  ISETP.GT.AND P0, PT, R14, R13, PT ;  /* 0x0000000d0e00720c */ /* 0x004fda0003f04270 */
[C---:B------:R-:W-:Y:S02]  /*2e10*/  @P0 IMAD R18, R0.reuse, 0xc, R1 ;  /* 0x0000000c00120824 */ /* 0x040fe400078e0201 */
[----:B------:R-:W-:-:S03]  /*2e20*/  @P0 VIADD R12, R0, 0x1 ;  /* 0x00000001000c0836 */ /* 0x000fc60000000000 */
[----:B------:R0:W-:Y:S02]  /*2e30*/  @P0 STL [R18+0x4], R17 ;  /* 0x0000041112000387 */ /* 0x0001e40000100800 */
[----:B------:R-:W-:Y:S02]  /*2e40*/  @P0 MOV R0, R12 ;  /* 0x0000000c00000202 */ /* 0x000fe40000000f00 */
[----:B------:R0:W-:Y:S04]  /*2e50*/  @P0 STL [R18], R11 ;  /* 0x0000000b12000387 */ /* 0x0001e80000100800 */
[----:B------:R0:W-:Y:S01]  /*2e60*/  @P0 STL [R18+0x8], R10 ;  /* 0x0000080a12000387 */ /* 0x0001e20000100800 */
[----:B------:R-:W-:Y:S05]  /*2e70*/  @P1 BRA `(.L_x_13) ;  /* 0x00000000002c1947 */ /* 0x000fea0003800000 */
.L_x_12:
[----:B------:R-:W-:Y:S05]  /*2e80*/  BSYNC.RELIABLE B0 ;  /* 0x0000000000007941 */ /* 0x000fea0003800100 */
.L_x_11:
[----:B-----5:R-:W-:-:S05]  /*2e90*/  VIADD R13, R16, 0x1 ;  /* 0x00000001100d7836 */ /* 0x020fca0000000000 */
[----:B------:R-:W2:Y:S02]  /*2ea0*/  ATOMG.E.MIN.S32.STRONG.GPU PT, R12, desc[UR12][R4.64+0x1f40], R13 ;  /* 0x801f400d040c79a8 */ /* 0x000ea400089ef30c */
[----:B--2---:R-:W-:-:S13]  /*2eb0*/  ISETP.GT.AND P0, PT, R12, R13, PT ;  /* 0x0000000d0c00720c */ /* 0x004fda0003f04270 */
[C---:B------:R-:W-:Y:S01]  /*2ec0*/  @P0 IMAD R15, R0.reuse, 0xc, R1 ;  /* 0x0000000c000f0824 */ /* 0x040fe200078e0201 */
[----:B------:R-:W-:Y:S01]  /*2ed0*/  @P0 IADD3 R12, PT, PT, R9, 0x1, RZ ;  /* 0x00000001090c0810 */ /* 0x000fe20007ffe0ff */
[----:B------:R-:W-:-:S03]  /*2ee0*/  @P0 VIADD R14, R0, 0x1 ;  /* 0x00000001000e0836 */ /* 0x000fc60000000000 */
[----:B------:R1:W-:Y:S02]  /*2ef0*/  @P0 STL [R15], R11 ;  /* 0x0000000b0f000387 */ /* 0x0003e40000100800 */
[----:B------:R-:W-:Y:S02]  /*2f00*/  @P0 MOV R0, R14 ;  /* 0x0000000e00000202 */ /* 0x000fe40000000f00 */
[----:B------:R1:W-:Y:S04]  /*2f10*/  @P0 STL [R15+0x4], R12 ;  /* 0x0000040c0f000387 */ /* 0x0003e80000100800 */
[----:B------:R1:W-:Y:S02]  /*2f20*/  @P0 STL [R15+0x8], R10 ;  /* 0x0000080a0f000387 */ /* 0x0003e40000100800 */
.L_x_13:
[----:B------:R-:W-:Y:S05]  /*2f30*/  BSYNC.RECONVERGENT B1 ;  /* 0x0000000000017941 */ /* 0x000fea0003800200 */
.L_x_10:
[----:B------:R-:W-:Y:S01]  /*2f40*/  ISETP.GE.AND P0, PT, R11, 0x1, PT ;  /* 0x000000010b00780c */ /* 0x000fe20003f06270 */
[----:B------:R-:W-:Y:S04]  /*2f50*/  BSSY.RECONVERGENT B1, `(.L_x_14) ;  /* 0x000001b000017945 */ /* 0x000fe80003800200 */
[----:B------:R-:W-:Y:S08]  /*2f60*/  BSSY.RELIABLE B2, `(.L_x_15) ;  /* 0x0000010000027945 */ /* 0x000ff00003800100 */
[----:B------:R-:W-:Y:S05]  /*2f70*/  @!P0 BRA `(.L_x_16) ;  /* 0x0000000000388947 */ /* 0x000fea0003800000 */
[----:B-1----:R-:W-:-:S04]  /*2f80*/  VIADD R15, R11, 0xffffffff ;  /* 0xffffffff0b0f7836 */ /* 0x002fc80000000000 */
[----:B------:R-:W-:-:S04]  /*2f90*/  IMAD.WIDE.U32 R6, R15, 0x14, R6 ;  /* 0x000000140f067825 */ /* 0x000fc800078e0006 */
[----:B------:R-:W-:-:S06]  /*2fa0*/  IMAD.WIDE R6, R10, 0x4, R6 ;  /* 0x000000040a067825 */ /* 0x000fcc00078e0206 */
[----:B------:R-:W2:Y:S01]  /*2fb0*/  ATOMG.E.MIN.S32.STRONG.GPU PT, R6, desc[UR12][R6.64], R13 ;  /* 0x8000000d060679a8 */ /* 0x000ea200089ef30c */
[----:B------:R-:W-:-:S13]  /*2fc0*/  ISETP.GT.U32.AND P1, PT, R11, 0x18e, PT ;  /* 0x0000018e0b00780c */ /* 0x000fda0003f24070 */
[----:B------:R-:W-:Y:S05]  /*2fd0*/  @P1 BREAK.RELIABLE B2 ;  /* 0x0000000000021942 */ /* 0x000fea0003800100 */
[----:B--2---:R-:W-:-:S13]  /*2fe0*/  ISETP.GT.AND P0, PT, R6, R13, PT ;  /* 0x0000000d0600720c */ /* 0x004fda0003f04270 */
[C---:B------:R-:W-:Y:S01]  /*2ff0*/  @P0 IMAD R14, R0.reuse, 0xc, R1 ;  /* 0x0000000c000e0824 */ /* 0x040fe200078e0201 */
[----:B------:R-:W-:-:S04]  /*3000*/  @P0 IADD3 R12, PT, PT, R0, 0x1, RZ ;  /* 0x00000001000c0810 */ /* 0x000fc80007ffe0ff */
[----:B------:R2:W-:Y:S01]  /*3010*/  @P0 STL [R14], R15 ;  /* 0x0000000f0e000387 */ /* 0x0005e20000100800 */
[----:B------:R-:W-:-:S03]  /*3020*/  @P0 IMAD.MOV.U32 R0, RZ, RZ, R12 ;  /* 0x000000ffff000224 */ /* 0x000fc600078e000c */
[----:B------:R2:W-:Y:S04]  /*3030*/  @P0 STL [R14+0x4], R9 ;  /* 0x000004090e000387 */ /* 0x0005e80000100800 */
[----:B------:R2:W-:Y:S01]  /*3040*/  @P0 STL [R14+0x8], R10 ;  /* 0x0000080a0e000387 */ /* 0x0005e20000100800 */
[----:B------:R-:W-:Y:S05]  /*3050*/  @P1 BRA `(.L_x_17) ;  /* 0x0000000000281947 */ /* 0x000fea0003800000 */
.L_x_16:
[----:B------:R-:W-:Y:S05]  /*3060*/  BSYNC.RELIABLE B2 ;  /* 0x0000000000027941 */ /* 0x000fea0003800100 */
.L_x_15:
[----:B------:R-:W3:Y:S02]  /*3070*/  ATOMG.E.MIN.S32.STRONG.GPU PT, R4, desc[UR12][R4.64+0x14], R13 ;  /* 0x8000140d040479a8 */ /* 0x000ee400089ef30c */
[----:B---3--:R-:W-:-:S13]  /*3080*/  ISETP.GT.AND P0, PT, R4, R13, PT ;  /* 0x0000000d0400720c */ /* 0x008fda0003f04270 */
[----:B01----:R-:W-:Y:S01]  /*3090*/  @P0 IADD3 R11, PT, PT, R11, 0x1, RZ ;  /* 0x000000010b0b0810 */ /* 0x003fe20007ffe0ff */
[C---:B------:R-:W-:Y:S02]  /*30a0*/  @P0 IMAD R12, R0.reuse, 0xc, R1 ;  /* 0x0000000c000c0824 */ /* 0x040fe400078e0201 */
[----:B------:R-:W-:-:S03]  /*30b0*/  @P0 VIADD R6, R0, 0x1 ;  /* 0x0000000100060836 */ /* 0x000fc60000000000 */
[----:B------:R1:W-:Y:S02]  /*30c0*/  @P0 STL [R12], R11 ;  /* 0x0000000b0c000387 */ /* 0x0003e40000100800 */
[----:B------:R-:W-:Y:S02]  /*30d0*/  @P0 MOV R0, R6 ;  /* 0x0000000600000202 */ /* 0x000fe40000000f00 */
[----:B------:R1:W-:Y:S04]  /*30e0*/  @P0 STL [R12+0x4], R9 ;  /* 0x000004090c000387 */ /* 0x0003e80000100800 */
[----:B------:R1:W-:Y:S02]  /*30f0*/  @P0 STL [R12+0x8], R10 ;  /* 0x0000080a0c000387 */ /* 0x0003e40000100800 */
.L_x_17:
[----:B------:R-:W-:Y:S05]  /*3100*/  BSYNC.RECONVERGENT B1 ;  /* 0x0000000000017941 */ /* 0x000fea0003800200 */
.L_x_14:
[----:B------:R-:W-:-:S13]  /*3110*/  ISETP.GE.AND P0, PT, R8, R0, PT ;  /* 0x000000000800720c */ /* 0x000fda0003f06270 */
[----:B------:R-:W-:Y:S05]  /*3120*/  @!P0 BRA `(.L_x_18) ;  /* 0xfffffff800dc8947 */ /* 0x000fea000383ffff */
[----:B------:R-:W-:Y:S05]  /*3130*/  EXIT ;  /* 0x000000000000794d */ /* 0x000fea0003800000 */
.L_x_19:
[----:B------:R-:W-:-:S00]  /*3140*/  BRA `(.L_x_19) ;  /* 0xfffffffc00fc7947 */ /* 0x000fc0000383ffff */
[----:B------:R-:W-:-:S00]  /*3150*/  NOP ;  /* 0x0000000000007918 */ /* 0x000fc00000000000 */
        /* <DEDUP_REMOVED lines=10> */
.L_x_33:


//--------------------- .text._Z22computeDistanceToStoreP10ZoningPlanP11DistanceMap --------------------------
	.section	.text._Z22computeDistanceToStoreP10ZoningPlanP11DistanceMap,"ax",@progbits
	.align	128
        .global         _Z22computeDistanceToStoreP10ZoningPlanP11DistanceMap
        .type           _Z22computeDistanceToStoreP10ZoningPlanP11DistanceMap,@function
        .size           _Z22computeDistanceToStoreP10ZoningPlanP11DistanceMap,(.L_x_34 - _Z22computeDistanceToStoreP10ZoningPlanP11DistanceMap)
        .other          _Z22computeDistanceToStoreP10ZoningPlanP11DistanceMap,@"STO_CUDA_ENTRY STV_DEFAULT"
_Z22computeDistanceToStoreP10ZoningPlanP11DistanceMap:
.text._Z22computeDistanceToStoreP10ZoningPlanP11DistanceMap:
[----:B------:R-:W0:Y:S01]  /*0000*/  LDC R1, c[0x0][0x37c] ;  /* 0x0000df00ff017b82 */ /* 0x000e220000000800 */
[----:B------:R-:W-:Y:S01]  /*0010*/  HFMA2 R0, -RZ, RZ, 0, 2.86102294921875e-06 ;  /* 0x00000030ff007431 */ /* 0x000fe200000001ff */
[----:B0-----:R-:W-:Y:S02]  /*0020*/  IADD3 R1, PT, PT, R1, -0x2ee0, RZ ;  /* 0xffffd12001017810 */ /* 0x001fe40007ffe0ff */
[----:B------:R-:W-:-:S07]  /*0030*/  MOV R3, RZ ;  /* 0x000000ff00037202 */ /* 0x000fce0000000f00 */
.L_x_20:
[----:B0-----:R-:W-:Y:S01]  /*0040*/  IMAD.IADD R2, R1, 0x1, R0 ;  /* 0x0000000101027824 */ /* 0x001fe200078e0200 */
[----:B------:R-:W-:-:S04]  /*0050*/  IADD3 R0, P0, PT, R0, 0x960, RZ ;  /* 0x0000096000007810 */ /* 0x000fc80007f1e0ff */
[----:B------:R0:W-:Y:S01]  /*0060*/  STL.128 [R2+-0x30], RZ ;  /* 0xffffd0ff02007387 */ /* 0x0001e20000100c00 */
[----:B------:R-:W-:Y:S02]  /*0070*/  IADD3.X R3, PT, PT, RZ, R3, RZ, P0, !PT ;  /* 0x00000003ff037210 */ /* 0x000fe400007fe4ff */
[----:B------:R-:W-:Y:S01]  /*0080*/  ISETP.NE.U32.AND P0, PT, R0, 0x2f10, PT ;  /* 0x00002f100000780c */ /* 0x000fe20003f05070 */
[----:B------:R0:W-:Y:S03]  /*0090*/  STL.128 [R2+-0x20], RZ ;  /* 0xffffe0ff02007387 */ /* 0x0001e60000100c00 */
[----:B------:R-:W-:Y:S01]  /*00a0*/  ISETP.NE.AND.EX P0, PT, R3, RZ, PT, P0 ;  /* 0x000000ff0300720c */ /* 0x000fe20003f05300 */
        /* <DEDUP_REMOVED lines=149> */
[----:B------:R-:W1:Y:S01]  /*0a00*/  S2R R3, SR_CTAID.X ;  /* 0x0000000000037919 */ /* 0x000e620000002500 */
[----:B------:R-:W2:Y:S01]  /*0a10*/  LDC.64 R4, c[0x0][0x380] ;  /* 0x0000e000ff047b82 */ /* 0x000ea20000000a00 */
[----:B------:R-:W-:Y:S01]  /*0a20*/  HFMA2 R15, -RZ, RZ, 0, 0 ;  /* 0x00000000ff0f7431 */ /* 0x000fe200000001ff */
[----:B0-----:R-:W-:Y:S01]  /*0a30*/  MOV R2, RZ ;  /* 0x000000ff00027202 */ /* 0x001fe20000000f00 */
[----:B------:R-:W0:Y:S01]  /*0a40*/  S2R R0, SR_TID.X ;  /* 0x0000000000007919 */ /* 0x000e220000002100 */
[----:B------:R-:W3:Y:S04]  /*0a50*/  LDCU.64 UR4, c[0x0][0x358] ;  /* 0x00006b00ff0477ac */ /* 0x000ee80008000a00 */
[----:B------:R-:W4:Y:S01]  /*0a60*/  LDC.64 R6, c[0x0][0x388] ;  /* 0x0000e200ff067b82 */ /* 0x000f220000000a00 */
[----:B-1-3--:R-:W-:-:S07]  /*0a70*/  IMAD.SHL.U32 R3, R3, 0x2, RZ ;  /* 0x0000000203037824 */ /* 0x00afce00078e00ff */
.L_x_21:
[----:B01----:R-:W-:-:S04]  /*0a80*/  IMAD R12, R0, 0x1388, R15 ;  /* 0x00001388000c7824 */ /* 0x003fc800078e020f */
[----:B------:R-:W-:-:S05]  /*0a90*/  IMAD.HI.U32 R17, R12, 0x51eb851f, RZ ;  /* 0x51eb851f0c117827 */ /* 0x000fca00078e00ff */
[----:B------:R-:W-:-:S05]  /*0aa0*/  SHF.R.U32.HI R17, RZ, 0x7, R17 ;  /* 0x00000007ff117819 */ /* 0x000fca0000011611 */
[----:B--2---:R-:W-:-:S04]  /*0ab0*/  IMAD.WIDE.U32 R8, R17, 0xc80, R4 ;  /* 0x00000c8011087825 */ /* 0x004fc800078e0004 */
[----:B------:R-:W-:-:S04]  /*0ac0*/  IMAD R14, R17, -0x190, R12 ;  /* 0xfffffe70110e7824 */ /* 0x000fc800078e020c */
[----:B------:R-:W-:-:S06]  /*0ad0*/  IMAD.WIDE.U32 R22, R14, 0x8, R8 ;  /* 0x000000080e167825 */ /* 0x000fcc00078e0008 */
[----:B------:R-:W2:Y:S01]  /*0ae0*/  LDG.E R22, desc[UR4][R22.64] ;  /* 0x0000000416167981 */ /* 0x000ea2000c1e1900 */
[----:B------:R-:W-:Y:S01]  /*0af0*/  IADD3 R16, PT, PT, R12, 0x1, RZ ;  /* 0x000000010c107810 */ /* 0x000fe20007ffe0ff */
[----:B----4-:R-:W-:-:S04]  /*0b00*/  IMAD.WIDE.U32 R8, R17, 0x1f40, R6 ;  /* 0x00001f4011087825 */ /* 0x010fc800078e0006 */
[----:B------:R-:W-:-:S04]  /*0b10*/  IMAD.HI.U32 R19, R16, 0x51eb851f, RZ ;  /* 0x51eb851f10137827 */ /* 0x000fc800078e00ff */
[----:B------:R-:W-:Y:S01]  /*0b20*/  IMAD.WIDE.U32 R8, R14, 0x14, R8 ;  /* 0x000000140e087825 */ /* 0x000fe200078e0008 */
[----:B------:R-:W-:-:S05]  /*0b30*/  SHF.R.U32.HI R19, RZ, 0x7, R19 ;  /* 0x00000007ff137819 */ /* 0x000fca0000011613 */
[----:B------:R-:W-:Y:S02]  /*0b40*/  IMAD R21, R19, -0x190, R16 ;  /* 0xfffffe7013157824 */ /* 0x000fe400078e0210 */
[----:B------:R-:W-:Y:S01]  /*0b50*/  IMAD.WIDE R8, R3, 0x4, R8 ;  /* 0x0000000403087825 */ /* 0x000fe200078e0208 */
[----:B--2---:R-:W-:-:S04]  /*0b60*/  IADD3 R10, PT, PT, R22, -0x1, RZ ;  /* 0xffffffff160a7810 */ /* 0x004fc80007ffe0ff */
[----:B------:R-:W-:Y:S01]  /*0b70*/  ISETP.NE.AND P1, PT, R10, R3, PT ;  /* 0x000000030a00720c */ /* 0x000fe20003f25270 */
[----:B------:R-:W-:-:S04]  /*0b80*/  IMAD.WIDE.U32 R10, R19, 0xc80, R4 ;  /* 0x00000c80130a7825 */ /* 0x000fc800078e0004 */
[----:B------:R-:W-:-:S08]  /*0b90*/  IMAD.WIDE.U32 R26, R21, 0x8, R10 ;  /* 0x00000008151a7825 */ /* 0x000fd000078e000a */
[----:B------:R1:W-:Y:S04]  /*0ba0*/  @!P1 STG.E desc[UR4][R8.64], RZ ;  /* 0x000000ff08009986 */ /* 0x0003e8000c101904 */
[----:B------:R-:W2:Y:S01]  /*0bb0*/  LDG.E R26, desc[UR4][R26.64] ;  /* 0x000000041a1a7981 */ /* 0x000ea2000c1e1900 */
[----:B------:R-:W-:-:S05]  /*0bc0*/  IADD3 R16, PT, PT, R12, 0x2, RZ ;  /* 0x000000020c107810 */ /* 0x000fca0007ffe0ff */
[----:B------:R-:W-:-:S05]  /*0bd0*/  IMAD.HI.U32 R25, R16, 0x51eb851f, RZ ;  /* 0x51eb851f10197827 */ /* 0x000fca00078e00ff */
[----:B------:R-:W-:-:S05]  /*0be0*/  SHF.R.U32.HI R25, RZ, 0x7, R25 ;  /* 0x00000007ff197819 */ /* 0x000fca0000011619 */
[----:B------:R-:W-:Y:S02]  /*0bf0*/  IMAD R23, R25, -0x190, R16 ;  /* 0xfffffe7019177824 */ /* 0x000fe400078e0210 */
[----:B--2---:R-:W-:-:S05]  /*0c00*/  VIADD R10, R26, 0xffffffff ;  /* 0xffffffff1a0a7836 */ /* 0x004fca0000000000 */
        /* <DEDUP_REMOVED lines=8> */
[----:B------:R-:W-:Y:S01]  /*0c90*/  IMAD R29, R27, -0x190, R16 ;  /* 0xfffffe701b1d7824 */ /* 0x000fe200078e0210 */
[----:B--2---:R-:W-:-:S04]  /*0ca0*/  IADD3 R12, PT, PT, R10, -0x1, RZ ;  /* 0xffffffff0a0c7810 */ /* 0x004fc80007ffe0ff */
[----:B------:R-:W-:Y:S01]  /*0cb0*/  ISETP.NE.AND P3, PT, R12, R3, PT ;  /* 0x000000030c00720c */ /* 0x000fe20003f65270 */
[----:B------:R-:W-:-:S04]  /*0cc0*/  IMAD.WIDE.U32 R12, R27, 0xc80, R4 ;  /* 0x00000c801b0c7825 */ /* 0x000fc800078e0004 */
[----:B------:R-:W-:-:S08]  /*0cd0*/  IMAD.WIDE.U32 R12, R29, 0x8, R12 ;  /* 0x000000081d0c7825 */ /* 0x000fd000078e000c */
[----:B------:R1:W-:Y:S04]  /*0ce0*/  @!P3 STG.E desc[UR4][R8.64+0x28], RZ ;  /* 0x000028ff0800b986 */ /* 0x0003e8000c101904 */
[----:B------:R-:W2:Y:S01]  /*0cf0*/  LDG.E R12, desc[UR4][R12.64] ;  /* 0x000000040c0c7981 */ /* 0x000ea2000c1e1900 */
[C---:B------:R-:W-:Y:S01]  /*0d00*/  @!P1 IADD3 R10, PT, PT, R2.reuse, 0x1, RZ ;  /* 0x00000001020a9810 */ /* 0x040fe20007ffe0ff */
[----:B------:R-:W-:Y:S01]  /*0d10*/  @!P1 IMAD R16, R2, 0xc, R1 ;  /* 0x0000000c02109824 */ /* 0x000fe200078e0201 */
[----:B------:R-:W-:-:S03]  /*0d20*/  IADD3 R15, PT, PT, R15, 0x4, RZ ;  /* 0x000000040f0f7810 */ /* 0x000fc60007ffe0ff */
[----:B------:R-:W-:Y:S01]  /*0d30*/  @!P1 IMAD.MOV.U32 R2, RZ, RZ, R10 ;  /* 0x000000ffff029224 */ /* 0x000fe200078e000a */
[----:B------:R1:W-:Y:S03]  /*0d40*/  @!P1 STL [R16], R14 ;  /* 0x0000000e10009387 */ /* 0x0003e60000100800 */
[C---:B------:R-:W-:Y:S01]  /*0d50*/  @!P2 IMAD R18, R2.reuse, 0xc, R1 ;  /* 0x0000000c0212a824 */ /* 0x040fe200078e0201 */
[----:B------:R-:W-:Y:S01]  /*0d60*/  @!P2 IADD3 R11, PT, PT, R2, 0x1, RZ ;  /* 0x00000001020ba810 */ /* 0x000fe20007ffe0ff */
[----:B------:R1:W-:Y:S03]  /*0d70*/  @!P1 STL [R16+0x4], R17 ;  /* 0x0000041110009387 */ /* 0x0003e60000100800 */
[----:B------:R-:W-:Y:S01]  /*0d80*/  @!P2 MOV R2, R11 ;  /* 0x0000000b0002a202 */ /* 0x000fe20000000f00 */
[----:B------:R1:W-:Y:S01]  /*0d90*/  @!P1 STL [R16+0x8], R3 ;  /* 0x0000080310009387 */ /* 0x0003e20000100800 */
[----:B------:R-:W-:-:S03]  /*0da0*/  ISETP.NE.AND P1, PT, R15, 0x1388, PT ;  /* 0x000013880f00780c */ /* 0x000fc60003f25270 */
[----:B------:R1:W-:Y:S04]  /*0db0*/  @!P2 STL [R18], R21 ;  /* 0x000000151200a387 */ /* 0x0003e80000100800 */
[----:B------:R1:W-:Y:S04]  /*0dc0*/  @!P2 STL [R18+0x4], R19 ;  /* 0x000004131200a387 */ /* 0x0003e80000100800 */
[----:B------:R1:W-:Y:S01]  /*0dd0*/  @!P2 STL [R18+0x8], R3 ;  /* 0x000008031200a387 */ /* 0x0003e20000100800 */
[----:B--2---:R-:W-:Y:S01]  /*0de0*/  IADD3 R10, PT, PT, R12, -0x1, RZ ;  /* 0xffffffff0c0a7810 */ /* 0x004fe20007ffe0ff */
[----:B------:R-:W-:-:S03]  /*0df0*/  @!P3 IMAD R12, R2, 0xc, R1 ;  /* 0x0000000c020cb824 */ /* 0x000fc600078e0201 */
[----:B------:R-:W-:Y:S01]  /*0e00*/  ISETP.NE.AND P0, PT, R10, R3, PT ;  /* 0x000000030a00720c */ /* 0x000fe20003f05270 */
[----:B------:R-:W-:Y:S01]  /*0e10*/  @!P3 VIADD R10, R2, 0x1 ;  /* 0x00000001020ab836 */ /* 0x000fe20000000000 */
[----:B------:R1:W-:Y:S04]  /*0e20*/  @!P3 STL [R12], R23 ;  /* 0x000000170c00b387 */ /* 0x0003e80000100800 */
[----:B------:R-:W-:Y:S01]  /*0e30*/  @!P3 MOV R2, R10 ;  /* 0x0000000a0002b202 */ /* 0x000fe20000000f00 */
[----:B------:R1:W-:Y:S04]  /*0e40*/  @!P3 STL [R12+0x4], R25 ;  /* 0x000004190c00b387 */ /* 0x0003e80000100800 */
[----:B------:R1:W-:Y:S02]  /*0e50*/  @!P3 STL [R12+0x8], R3 ;  /* 0x000008030c00b387 */ /* 0x0003e40000100800 */
[C---:B------:R-:W-:Y:S01]  /*0e60*/  @!P0 IMAD R20, R2.reuse, 0xc, R1 ;  /* 0x0000000c02148824 */ /* 0x040fe200078e0201 */
[----:B------:R-:W-:Y:S01]  /*0e70*/  @!P0 IADD3 R10, PT, PT, R2, 0x1, RZ ;  /* 0x00000001020a8810 */ /* 0x000fe20007ffe0ff */
[----:B------:R1:W-:Y:S04]  /*0e80*/  @!P0 STG.E desc[UR4][R8.64+0x3c], RZ ;  /* 0x00003cff08008986 */ /* 0x0003e8000c101904 */
[----:B------:R1:W-:Y:S01]  /*0e90*/  @!P0 STL [R20], R29 ;  /* 0x0000001d14008387 */ /* 0x0003e20000100800 */
[----:B------:R-:W-:-:S03]  /*0ea0*/  @!P0 IMAD.MOV.U32 R2, RZ, RZ, R10 ;  /* 0x000000ffff028224 */ /* 0x000fc600078e000a */
[----:B------:R1:W-:Y:S04]  /*0eb0*/  @!P0 STL [R20+0x4], R27 ;  /* 0x0000041b14008387 */ /* 0x0003e80000100800 */
[----:B------:R1:W-:Y:S01]  /*0ec0*/  @!P0 STL [R20+0x8], R3 ;  /* 0x0000080314008387 */ /* 0x0003e20000100800 */
[----:B------:R-:W-:Y:S05]  /*0ed0*/  @P1 BRA `(.L_x_21) ;  /* 0xfffffff800e81947 */ /* 0x000fea000383ffff */
[----:B------:R-:W0:Y:S01]  /*0ee0*/  LDC.64 R10, c[0x0][0x380] ;  /* 0x0000e000ff0a7b82 */ /* 0x000e220000000a00 */
[----:B------:R-:W-:Y:S01]  /*0ef0*/  HFMA2 R7, -RZ, RZ, 0, 0 ;  /* 0x00000000ff077431 */ /* 0x000fe200000001ff */
[C---:B------:R-:W-:Y:S02]  /*0f00*/  IADD3 R4, PT, PT, R3.reuse, 0x1, RZ ;  /* 0x0000000103047810 */ /* 0x040fe40007ffe0ff */
[----:B------:R-:W-:-:S04]  /*0f10*/  IADD3 R5, PT, PT, R3, 0x2, RZ ;  /* 0x0000000203057810 */ /* 0x000fc80007ffe0ff */
[----:B-1----:R-:W1:Y:S03]  /*0f20*/  LDC.64 R12, c[0x0][0x388] ;  /* 0x0000e200ff0c7b82 */ /* 0x002e660000000a00 */
.L_x_22:
[----:B---3--:R-:W-:-:S04]  /*0f30*/  IMAD R20, R0, 0x1388, R7 ;  /* 0x0000138800147824 */ /* 0x008fc800078e0207 */
[----:B------:R-:W-:-:S05]  /*0f40*/  IMAD.HI.U32 R9, R20, 0x51eb851f, RZ ;  /* 0x51eb851f14097827 */ /* 0x000fca00078e00ff */
[----:B------:R-:W-:-:S05]  /*0f50*/  SHF.R.U32.HI R9, RZ, 0x7, R9 ;  /* 0x00000007ff097819 */ /* 0x000fca0000011609 */
[----:B0-----:R-:W-:-:S04]  /*0f60*/  IMAD.WIDE.U32 R14, R9, 0xc80, R10 ;  /* 0x00000c80090e7825 */ /* 0x001fc800078e000a */
[----:B------:R-:W-:-:S04]  /*0f70*/  IMAD R8, R9, -0x190, R20 ;  /* 0xfffffe7009087824 */ /* 0x000fc800078e0214 */
[----:B------:R-:W-:-:S06]  /*0f80*/  IMAD.WIDE.U32 R18, R8, 0x8, R14 ;  /* 0x0000000808127825 */ /* 0x000fcc00078e000e */
[----:B------:R-:W2:Y:S01]  /*0f90*/  LDG.E R18, desc[UR4][R18.64] ;  /* 0x0000000412127981 */ /* 0x000ea2000c1e1900 */
[----:B------:R-:W-:Y:S02]  /*0fa0*/  VIADD R21, R20, 0x1 ;  /* 0x0000000114157836 */ /* 0x000fe40000000000 */
[----:B-1----:R-:W-:-:S04]  /*0fb0*/  IMAD.WIDE.U32 R14, R9, 0x1f40, R12 ;  /* 0x00001f40090e7825 */ /* 0x002fc800078e000c */
[----:B------:R-:W-:-:S04]  /*0fc0*/  IMAD.HI.U32 R6, R21, 0x51eb851f, RZ ;  /* 0x51eb851f15067827 */ /* 0x000fc800078e00ff */
[----:B------:R-:W-:Y:S01]  /*0fd0*/  IMAD.WIDE.U32 R14, R8, 0x14, R14 ;  /* 0x00000014080e7825 */ /* 0x000fe200078e000e */
[----:B------:R-:W-:-:S05]  /*0fe0*/  SHF.R.U32.HI R6, RZ, 0x7, R6 ;  /* 0x00000007ff067819 */ /* 0x000fca0000011606 */
[----:B------:R-:W-:-:S04]  /*0ff0*/  IMAD.WIDE.U32 R16, R6, 0xc80, R10 ;  /* 0x00000c8006107825 */ /* 0x000fc800078e000a */
[----:B------:R-:W-:Y:S02]  /*1000*/  IMAD R21, R6, -0x190, R21 ;  /* 0xfffffe7006157824 */ /* 0x000fe400078e0215 */
[----:B------:R-:W-:-:S04]  /*1010*/  IMAD.WIDE R14, R3, 0x4, R14 ;  /* 0x00000004030e7825 */ /* 0x000fc800078e020e */
[----:B------:R-:W-:Y:S01]  /*1020*/  IMAD.WIDE.U32 R16, R21, 0x8, R16 ;  /* 0x0000000815107825 */ /* 0x000fe200078e0010 */
[----:B--2---:R-:W-:-:S13]  /*1030*/  ISETP.NE.AND P1, PT, R18, R5, PT ;  /* 0x000000051200720c */ /* 0x004fda0003f25270 */
[----:B------:R-:W-:Y:S04]  /*1040*/  @!P1 STG.E desc[UR4][R14.64+0x4], RZ ;  /* 0x000004ff0e009986 */ /* 0x000fe8000c101904 */
[----:B------:R-:W2:Y:S01]  /*1050*/  LDG.E R16, desc[UR4][R16.64] ;  /* 0x0000000410107981 */ /* 0x000ea2000c1e1900 */
[----:B------:R-:W-:-:S05]  /*1060*/  IADD3 R22, PT, PT, R20, 0x2, RZ ;  /* 0x0000000214167810 */ /* 0x000fca0007ffe0ff */
[----:B------:R-:W-:-:S05]  /*1070*/  IMAD.HI.U32 R25, R22, 0x51eb851f, RZ ;  /* 0x51eb851f16197827 */ /* 0x000fca00078e00ff */
[----:B------:R-:W-:-:S05]  /*1080*/  SHF.R.U32.HI R25, RZ, 0x7, R25 ;  /* 0x00000007ff197819 */ /* 0x000fca0000011619 */
[----:B------:R-:W-:-:S04]  /*1090*/  IMAD.WIDE.U32 R18, R25, 0xc80, R10 ;  /* 0x00000c8019127825 */ /* 0x000fc800078e000a */
[----:B------:R-:W-:-:S04]  /*10a0*/  IMAD R23, R25, -0x190, R22 ;  /* 0xfffffe7019177824 */ /* 0x000fc800078e0216 */
        /* <DEDUP_REMOVED lines=13> */
[C---:B------:R-:W-:Y:S01]  /*1180*/  @!P1 IADD3 R20, PT, PT, R2.reuse, 0x1, RZ ;  /* 0x0000000102149810 */ /* 0x040fe20007ffe0ff */
[----:B------:R-:W-:Y:S01]  /*1190*/  @!P1 IMAD R19, R2, 0xc, R1 ;  /* 0x0000000c02139824 */ /* 0x000fe200078e0201 */
[----:B------:R-:W-:-:S03]  /*11a0*/  IADD3 R7, PT, PT, R7, 0x4, RZ ;  /* 0x0000000407077810 */ /* 0x000fc60007ffe0ff */
[----:B------:R-:W-:Y:S01]  /*11b0*/  @!P1 IMAD.MOV.U32 R2, RZ, RZ, R20 ;  /* 0x000000ffff029224 */ /* 0x000fe200078e0014 */
[----:B------:R-:W-:Y:S03]  /*11c0*/  @!P1 STL [R19], R8 ;  /* 0x0000000813009387 */ /* 0x000fe60000100800 */
[C---:B------:R-:W-:Y:S01]  /*11d0*/  @!P2 IMAD R20, R2.reuse, 0xc, R1 ;  /* 0x0000000c0214a824 */ /* 0x040fe200078e0201 */
[----:B------:R-:W-:Y:S01]  /*11e0*/  @!P2 IADD3 R18, PT, PT, R2, 0x1, RZ ;  /* 0x000000010212a810 */ /* 0x000fe20007ffe0ff */
[----:B------:R-:W-:Y:S03]  /*11f0*/  @!P1 STL [R19+0x4], R9 ;  /* 0x0000040913009387 */ /* 0x000fe60000100800 */
[----:B------:R-:W-:Y:S01]  /*1200*/  @!P2 MOV R2, R18 ;  /* 0x000000120002a202 */ /* 0x000fe20000000f00 */
[----:B------:R-:W-:Y:S01]  /*1210*/  @!P1 STL [R19+0x8], R4 ;  /* 0x0000080413009387 */ /* 0x000fe20000100800 */
[----:B------:R-:W-:-:S02]  /*1220*/  ISETP.NE.AND P1, PT, R7, 0x1388, PT ;  /* 0x000013880700780c */ /* 0x000fc40003f25270 */
[----:B------:R-:W-:Y:S01]  /*1230*/  @!P3 IADD3 R18, PT, PT, R2, 0x1, RZ ;  /* 0x000000010212b810 */ /* 0x000fe20007ffe0ff */
[----:B------:R-:W-:Y:S04]  /*1240*/  @!P2 STL [R20], R21 ;  /* 0x000000151400a387 */ /* 0x000fe80000100800 */
[----:B------:R0:W-:Y:S04]  /*1250*/  @!P2 STL [R20+0x4], R6 ;  /* 0x000004061400a387 */ /* 0x0001e80000100800 */
[----:B------:R3:W-:Y:S01]  /*1260*/  @!P2 STL [R20+0x8], R4 ;  /* 0x000008041400a387 */ /* 0x0007e20000100800 */
[----:B--2---:R-:W-:Y:S01]  /*1270*/  ISETP.NE.AND P0, PT, R16, R5, PT ;  /* 0x000000051000720c */ /* 0x004fe20003f05270 */
[----:B------:R-:W-:-:S02]  /*1280*/  @!P3 IMAD R16, R2, 0xc, R1 ;  /* 0x0000000c0210b824 */ /* 0x000fc400078e0201 */
[----:B------:R-:W-:-:S03]  /*1290*/  @!P3 IMAD.MOV.U32 R2, RZ, RZ, R18 ;  /* 0x000000ffff02b224 */ /* 0x000fc600078e0012 */
[----:B------:R3:W-:Y:S04]  /*12a0*/  @!P3 STL [R16], R23 ;  /* 0x000000171000b387 */ /* 0x0007e80000100800 */
[----:B------:R3:W-:Y:S03]  /*12b0*/  @!P3 STL [R16+0x4], R25 ;  /* 0x000004191000b387 */ /* 0x0007e60000100800 */
[C---:B------:R-:W-:Y:S01]  /*12c0*/  @!P0 IMAD R18, R2.reuse, 0xc, R1 ;  /* 0x0000000c02128824 */ /* 0x040fe200078e0201 */
[----:B------:R3:W-:Y:S01]  /*12d0*/  @!P3 STL [R16+0x8], R4 ;  /* 0x000008041000b387 */ /* 0x0007e20000100800 */
[----:B0-----:R-:W-:-:S03]  /*12e0*/  @!P0 IADD3 R6, PT, PT, R2, 0x1, RZ ;  /* 0x0000000102068810 */ /* 0x001fc60007ffe0ff */
[----:B------:R3:W-:Y:S01]  /*12f0*/  @!P0 STG.E desc[UR4][R14.64+0x40], RZ ;  /* 0x000040ff0e008986 */ /* 0x0007e2000c101904 */
[----:B------:R-:W-:-:S03]  /*1300*/  @!P0 MOV R2, R6 ;  /* 0x0000000600028202 */ /* 0x000fc60000000f00 */
[----:B------:R3:W-:Y:S04]  /*1310*/  @!P0 STL [R18], R29 ;  /* 0x0000001d12008387 */ /* 0x0007e80000100800 */
[----:B------:R3:W-:Y:S04]  /*1320*/  @!P0 STL [R18+0x4], R27 ;  /* 0x0000041b12008387 */ /* 0x0007e80000100800 */
[----:B------:R3:W-:Y:S01]  /*1330*/  @!P0 STL [R18+0x8], R4 ;  /* 0x0000080412008387 */ /* 0x0007e20000100800 */
[----:B------:R-:W-:Y:S05]  /*1340*/  @P1 BRA `(.L_x_22) ;  /* 0xfffffff800f81947 */ /* 0x000fea000383ffff */
[----:B------:R-:W-:-:S13]  /*1350*/  ISETP.GE.AND P0, PT, R2, 0x1, PT ;  /* 0x000000010200780c */ /* 0x000fda0003f06270 */
[----:B------:R-:W-:Y:S05]  /*1360*/  @!P0 EXIT ;  /* 0x000000000000894d */ /* 0x000fea0003800000 */
[----:B---3--:R-:W0:Y:S01]  /*1370*/  LDC.64 R4, c[0x0][0x388] ;  /* 0x0000e200ff047b82 */ /* 0x008e220000000a00 */
[----:B------:R-:W-:-:S07]  /*1380*/  MOV R0, RZ ;  /* 0x000000ff00007202 */ /* 0x000fce0000000f00 */
.L_x_31:
        /* <DEDUP_REMOVED lines=12> */
[----:B------:R-:W-:-:S03]  /*1450*/  VIADD R0, R0, 0x1 ;  /* 0x0000000100007836 */ /* 0x000fc60000000000 */
[----:B0-----:R-:W-:Y:S05]  /*1460*/  @!P0 BRA `(.L_x_25) ;  /* 0x0000000000408947 */ /* 0x001fea0003800000 */
[----:B------:R-:W-:-:S05]  /*1470*/  IADD3 R17, PT, PT, R3, -0x1, RZ ;  /* 0xffffffff03117810 */ /* 0x000fca0007ffe0ff */
        /* <DEDUP_REMOVED lines=8> */
[C---:B------:R-:W-:Y:S01]  /*1500*/  @P0 IMAD R18, R2.reuse, 0xc, R1 ;  /* 0x0000000c02120824 */ /* 0x040fe200078e0201 */
[----:B------:R-:W-:-:S04]  /*1510*/  @P0 IADD3 R12, PT, PT, R2, 0x1, RZ ;  /* 0x00000001020c0810 */ /* 0x000fc80007ffe0ff */
[----:B------:R0:W-:Y:S01]  /*1520*/  @P0 STL [R18+0x4], R17 ;  /* 0x0000041112000387 */ /* 0x0001e20000100800 */
[----:B------:R-:W-:-:S03]  /*1530*/  @P0 MOV R2, R12 ;  /* 0x0000000c00020202 */ /* 0x000fc60000000f00 */
[----:B------:R0:W-:Y:S04]  /*1540*/  @P0 STL [R18], R11 ;  /* 0x0000000b12000387 */ /* 0x0001e80000100800 */
[----:B------:R0:W-:Y:S01]  /*1550*/  @P0 STL [R18+0x8], R10 ;  /* 0x0000080a12000387 */ /* 0x0001e20000100800 */
[----:B------:R-:W-:Y:S05]  /*1560*/  @P1 BRA `(.L_x_26) ;  /* 0x00000000002c1947 */ /* 0x000fea0003800000 */
.L_x_25:
[----:B------:R-:W-:Y:S05]  /*1570*/  BSYNC.RELIABLE B0 ;  /* 0x0000000000007941 */ /* 0x000fea0003800100 */
.L_x_24:
[----:B-----5:R-:W-:-:S05]  /*1580*/  VIADD R13, R16, 0x1 ;  /* 0x00000001100d7836 */ /* 0x020fca0000000000 */
[----:B------:R-:W2:Y:S02]  /*1590*/  ATOMG.E.MIN.S32.STRONG.GPU PT, R12, desc[UR4][R6.64+0x1f40], R13 ;  /* 0x801f400d060c79a8 */ /* 0x000ea400089ef304 */
[----:B--2---:R-:W-:-:S13]  /*15a0*/  ISETP.GT.AND P0, PT, R12, R13, PT ;  /* 0x0000000d0c00720c */ /* 0x004fda0003f04270 */
[C---:B------:R-:W-:Y:S01]  /*15b0*/  @P0 IMAD R15, R2.reuse, 0xc, R1 ;  /* 0x0000000c020f0824 */ /* 0x040fe200078e0201 */
[----:B------:R-:W-:Y:S02]  /*15c0*/  @P0 IADD3 R12, PT, PT, R3, 0x1, RZ ;  /* 0x00000001030c0810 */ /* 0x000fe40007ffe0ff */
[----:B------:R-:W-:Y:S02]  /*15d0*/  @P0 IADD3 R14, PT, PT, R2, 0x1, RZ ;  /* 0x00000001020e0810 */ /* 0x000fe40007ffe0ff */
[----:B------:R1:W-:Y:S02]  /*15e0*/  @P0 STL [R15], R11 ;  /* 0x0000000b0f000387 */ /* 0x0003e40000100800 */
[----:B------:R-:W-:Y:S02]  /*15f0*/  @P0 MOV R2, R14 ;  /* 0x0000000e00020202 */ /* 0x000fe40000000f00 */
[----:B------:R1:W-:Y:S04]  /*1600*/  @P0 STL [R15+0x4], R12 ;  /* 0x0000040c0f000387 */ /* 0x0003e80000100800 */
[----:B------:R1:W-:Y:S02]  /*1610*/  @P0 STL [R15+0x8], R10 ;  /* 0x0000080a0f000387 */ /* 0x0003e40000100800 */
.L_x_26:
[----:B------:R-:W-:Y:S05]  /*1620*/  BSYNC.RECONVERGENT B1 ;  /* 0x0000000000017941 */ /* 0x000fea0003800200 */
.L_x_23:
[----:B------:R-:W-:Y:S01]  /*1630*/  ISETP.GE.AND P0, PT, R11, 0x1, PT ;  /* 0x000000010b00780c */ /* 0x000fe20003f06270 */
[----:B------:R-:W-:Y:S04]  /*1640*/  BSSY.RECONVERGENT B1, `(.L_x_27) ;  /* 0x000001b000017945 */ /* 0x000fe80003800200 */
[----:B------:R-:W-:Y:S08]  /*1650*/  BSSY.RELIABLE B2, `(.L_x_28) ;  /* 0x0000010000027945 */ /* 0x000ff00003800100 */
[----:B------:R-:W-:Y:S05]  /*1660*/  @!P0 BRA `(.L_x_29) ;  /* 0x0000000000388947 */ /* 0x000fea0003800000 */
[----:B-1----:R-:W-:-:S05]  /*1670*/  IADD3 R15, PT, PT, R11, -0x1, RZ ;  /* 0xffffffff0b0f7810 */ /* 0x002fca0007ffe0ff */
[----:B------:R-:W-:-:S04]  /*1680*/  IMAD.WIDE.U32 R8, R15, 0x14, R8 ;  /* 0x000000140f087825 */ /* 0x000fc800078e0008 */
[----:B------:R-:W-:-:S06]  /*1690*/  IMAD.WIDE R8, R10, 0x4, R8 ;  /* 0x000000040a087825 */ /* 0x000fcc00078e0208 */
[----:B------:R-:W2:Y:S01]  /*16a0*/  ATOMG.E.MIN.S32.STRONG.GPU PT, R8, desc[UR4][R8.64], R13 ;  /* 0x8000000d080879a8 */ /* 0x000ea200089ef304 */
[----:B------:R-:W-:-:S13]  /*16b0*/  ISETP.GT.U32.AND P1, PT, R11, 0x18e, PT ;  /* 0x0000018e0b00780c */ /* 0x000fda0003f24070 */
[----:B------:R-:W-:Y:S05]  /*16c0*/  @P1 BREAK.RELIABLE B2 ;  /* 0x0000000000021942 */ /* 0x000fea0003800100 */
[----:B--2---:R-:W-:-:S13]  /*16d0*/  ISETP.GT.AND P0, PT, R8, R13, PT ;  /* 0x0000000d0800720c */ /* 0x004fda0003f04270 */
[C---:B------:R-:W-:Y:S02]  /*16e0*/  @P0 IMAD R14, R2.reuse, 0xc, R1 ;  /* 0x0000000c020e0824 */ /* 0x040fe400078e0201 */
[----:B------:R-:W-:-:S03]  /*16f0*/  @P0 VIADD R12, R2, 0x1 ;  /* 0x00000001020c0836 */ /* 0x000fc60000000000 */
[----:B------:R2:W-:Y:S02]  /*1700*/  @P0 STL [R14], R15 ;  /* 0x0000000f0e000387 */ /* 0x0005e40000100800 */
[----:B------:R-:W-:Y:S02]  /*1710*/  @P0 MOV R2, R12 ;  /* 0x0000000c00020202 */ /* 0x000fe40000000f00 */
[----:B------:R2:W-:Y:S04]  /*1720*/  @P0 STL [R14+0x4], R3 ;  /* 0x000004030e000387 */ /* 0x0005e80000100800 */
[----:B------:R2:W-:Y:S01]  /*1730*/  @P0 STL [R14+0x8], R10 ;  /* 0x0000080a0e000387 */ /* 0x0005e20000100800 */
[----:B------:R-:W-:Y:S05]  /*1740*/  @P1 BRA `(.L_x_30) ;  /* 0x0000000000281947 */ /* 0x000fea0003800000 */
.L_x_29:
[----:B------:R-:W-:Y:S05]  /*1750*/  BSYNC.RELIABLE B2 ;  /* 0x0000000000027941 */ /* 0x000fea0003800100 */
.L_x_28:
[----:B------:R-:W3:Y:S02]  /*1760*/  ATOMG.E.MIN.S32.STRONG.GPU PT, R6, desc[UR4][R6.64+0x14], R13 ;  /* 0x8000140d060679a8 */ /* 0x000ee400089ef304 */
[----:B---3--:R-:W-:-:S13]  /*1770*/  ISETP.GT.AND P0, PT, R6, R13, PT ;  /* 0x0000000d0600720c */ /* 0x008fda0003f04270 */
[----:B01----:R-:W-:Y:S01]  /*1780*/  @P0 IADD3 R11, PT, PT, R11, 0x1, RZ ;  /* 0x000000010b0b0810 */ /* 0x003fe20007ffe0ff */
[C---:B------:R-:W-:Y:S01]  /*1790*/  @P0 IMAD R12, R2.reuse, 0xc, R1 ;  /* 0x0000000c020c0824 */ /* 0x040fe200078e0201 */
[----:B------:R-:W-:-:S04]  /*17a0*/  @P0 IADD3 R8, PT, PT, R2, 0x1, RZ ;  /* 0x0000000102080810 */ /* 0x000fc80007ffe0ff */
[----:B------:R1:W-:Y:S01]  /*17b0*/  @P0 STL [R12], R11 ;  /* 0x0000000b0c000387 */ /* 0x0003e20000100800 */
[----:B------:R-:W-:-:S03]  /*17c0*/  @P0 MOV R2, R8 ;  /* 0x0000000800020202 */ /* 0x000fc60000000f00 */
[----:B------:R1:W-:Y:S04]  /*17d0*/  @P0 STL [R12+0x4], R3 ;  /* 0x000004030c000387 */ /* 0x0003e80000100800 */
[----:B------:R1:W-:Y:S02]  /*17e0*/  @P0 STL [R12+0x8], R10 ;  /* 0x0000080a0c000387 */ /* 0x0003e40000100800 */
.L_x_30:
[----:B------:R-:W-:Y:S05]  /*17f0*/  BSYNC.RECONVERGENT B1 ;  /* 0x0000000000017941 */ /* 0x000fea0003800200 */
.L_x_27:
[----:B------:R-:W-:-:S13]  /*1800*/  ISETP.GE.AND P0, PT, R0, R2, PT ;  /* 0x000000020000720c */ /* 0x000fda0003f06270 */
[----:B------:R-:W-:Y:S05]  /*1810*/  @!P0 BRA `(.L_x_31) ;  /* 0xfffffff800dc8947 */ /* 0x000fea000383ffff */
[----:B------:R-:W-:Y:S05]  /*1820*/  EXIT ;  /* 0x000000000000794d */ /* 0x000fea0003800000 */
.L_x_32:
        /* <DEDUP_REMOVED lines=13> */
.L_x_34:


//--------------------- .nv.shared.reserved.0     --------------------------
	.section	.nv.shared.reserved.0,"aw",@nobits
	.weak		__nv_reservedSMEM_offset_0_alias
	.size		__nv_reservedSMEM_offset_0_alias, 0, 64
	.other		__nv_reservedSMEM_offset_0_alias,@"STO_CUDA_RESERVED_SHARED STV_DEFAULT"
__nv_reservedSMEM_offset_0_alias:
	.zero		0
	.zero		64


//--------------------- .nv.constant0._Z36computeDistanceToStoreBySingleThreadP10ZoningPlanP11DistanceMap --------------------------
	.section	.nv.constant0._Z36computeDistanceToStoreBySingleThreadP10ZoningPlanP11DistanceMap,"a",@progbits
	.sectionflags	@""
	.align	4
.nv.constant0._Z36computeDistanceToStoreBySingleThreadP10ZoningPlanP11DistanceMap:
	.zero		912


//--------------------- .nv.constant0._Z22computeDistanceToStoreP10ZoningPlanP11DistanceMap --------------------------
	.section	.nv.constant0._Z22computeDistanceToStoreP10ZoningPlanP11DistanceMap,"a",@progbits
	.sectionflags	@""
	.align	4
.nv.constant0._Z22computeDistanceToStoreP10ZoningPlanP11DistanceMap:
	.zero		912


//--------------------- SYMBOLS --------------------------

	.type		.nv.reservedSmem.offset0,@object
	.size		.nv.reservedSmem.offset0,0x4
